	.headerflags	@"EF_CUDA_TEXMODE_UNIFIED EF_CUDA_64BIT_ADDRESS EF_CUDA_SM86 EF_CUDA_VIRTUAL_SM(EF_CUDA_SM86)"
	.elftype	@"ET_EXEC"


//--------------------- .nv.info                  --------------------------
	.section	.nv.info,"",@"SHT_CUDA_INFO"
	.align	4


	//----- nvinfo : EIATTR_REGCOUNT
	.align		4
        /*0000*/ 	.byte	0x04, 0x2f
        /*0002*/ 	.short	(.L_1 - .L_0)
	.align		4
.L_0:
        /*0004*/ 	.word	index@(triton_mm)
        /*0008*/ 	.word	0x000000fb


	//----- nvinfo : EIATTR_MIN_STACK_SIZE
	.align		4
.L_1:
        /*000c*/ 	.byte	0x04, 0x12
        /*000e*/ 	.short	(.L_3 - .L_2)
	.align		4
.L_2:
        /*0010*/ 	.word	index@(triton_mm)
        /*0014*/ 	.word	0x00000000


	//----- nvinfo : EIATTR_FRAME_SIZE
	.align		4
.L_3:
        /*0018*/ 	.byte	0x04, 0x11
        /*001a*/ 	.short	(.L_5 - .L_4)
	.align		4
.L_4:
        /*001c*/ 	.word	index@(triton_mm)
        /*0020*/ 	.word	0x00000000


	//----- nvinfo : EIATTR_MIN_STACK_SIZE
	.align		4
.L_5:
        /*0024*/ 	.byte	0x04, 0x12
        /*0026*/ 	.short	(.L_7 - .L_6)
	.align		4
.L_6:
        /*0028*/ 	.word	index@(triton_mm)
        /*002c*/ 	.word	0x00000000
.L_7:


//--------------------- .nv.info.triton_mm        --------------------------
	.section	.nv.info.triton_mm,"",@"SHT_CUDA_INFO"
	.sectionflags	@""
	.align	4


	//----- nvinfo : EIATTR_CUDA_API_VERSION
	.align		4
        /*0000*/ 	.byte	0x04, 0x37
        /*0002*/ 	.short	(.L_9 - .L_8)
.L_8:
        /*0004*/ 	.word	0x0000007c


	//----- nvinfo : EIATTR_SW2861232_WAR
	.align		4
.L_9:
        /*0008*/ 	.byte	0x01, 0x35
	.zero		2


	//----- nvinfo : EIATTR_PARAM_CBANK
	.align		4
        /*000c*/ 	.byte	0x04, 0x0a
        /*000e*/ 	.short	(.L_11 - .L_10)
	.align		4
.L_10:
        /*0010*/ 	.word	index@(.nv.constant0.triton_mm)
        /*0014*/ 	.short	0x0160
        /*0016*/ 	.short	0x0020


	//----- nvinfo : EIATTR_CBANK_PARAM_SIZE
	.align		4
.L_11:
        /*0018*/ 	.byte	0x03, 0x19
        /*001a*/ 	.short	0x0020


	//----- nvinfo : EIATTR_KPARAM_INFO
	.align		4
        /*001c*/ 	.byte	0x04, 0x17
        /*001e*/ 	.short	(.L_13 - .L_12)
.L_12:
        /*0020*/ 	.word	0x00000000
        /*0024*/ 	.short	0x0003
        /*0026*/ 	.short	0x0018
        /*0028*/ 	.byte	0x00, 0xf4, 0x21, 0x00


	//----- nvinfo : EIATTR_KPARAM_INFO
	.align		4
.L_13:
        /*002c*/ 	.byte	0x04, 0x17
        /*002e*/ 	.short	(.L_15 - .L_14)
.L_14:
        /*0030*/ 	.word	0x00000000
        /*0034*/ 	.short	0x0002
        /*0036*/ 	.short	0x0010
        /*0038*/ 	.byte	0x00, 0xf4, 0x21, 0x00


	//----- nvinfo : EIATTR_KPARAM_INFO
	.align		4
.L_15:
        /*003c*/ 	.byte	0x04, 0x17
        /*003e*/ 	.short	(.L_17 - .L_16)
.L_16:
        /*0040*/ 	.word	0x00000000
        /*0044*/ 	.short	0x0001
        /*0046*/ 	.short	0x0008
        /*0048*/ 	.byte	0x00, 0xf4, 0x21, 0x00


	//----- nvinfo : EIATTR_KPARAM_INFO
	.align		4
.L_17:
        /*004c*/ 	.byte	0x04, 0x17
        /*004e*/ 	.short	(.L_19 - .L_18)
.L_18:
        /*0050*/ 	.word	0x00000000
        /*0054*/ 	.short	0x0000
        /*0056*/ 	.short	0x0000
        /*0058*/ 	.byte	0x00, 0xf4, 0x21, 0x00


	//----- nvinfo : EIATTR_MAXREG_COUNT
	.align		4
.L_19:
        /*005c*/ 	.byte	0x03, 0x1b
        /*005e*/ 	.short	0x00ff


	//----- nvinfo : EIATTR_EXIT_INSTR_OFFSETS
	.align		4
        /*0060*/ 	.byte	0x04, 0x1c
        /*0062*/ 	.short	(.L_21 - .L_20)


	//   ....[0]....
.L_20:
        /*0064*/ 	.word	0x00003ee0


	//   ....[1]....
        /*0068*/ 	.word	0x00003f30


	//----- nvinfo : EIATTR_REQNTID
	.align		4
.L_21:
        /*006c*/ 	.byte	0x04, 0x10
        /*006e*/ 	.short	(.L_23 - .L_22)
.L_22:
        /*0070*/ 	.word	0x00000100
        /*0074*/ 	.word	0x00000001
        /*0078*/ 	.word	0x00000001
.L_23:


//--------------------- .nv.callgraph             --------------------------
	.section	.nv.callgraph,"",@"SHT_CUDA_CALLGRAPH"
	.align	4
	.sectionentsize	8
	.align		4
        /*0000*/ 	.word	0x00000000
	.align		4
        /*0004*/ 	.word	0xffffffff
	.align		4
        /*0008*/ 	.word	0x00000000
	.align		4
        /*000c*/ 	.word	0xfffffffe
	.align		4
        /*0010*/ 	.word	0x00000000
	.align		4
        /*0014*/ 	.word	0xfffffffd
	.align		4
        /*0018*/ 	.word	0x00000000
	.align		4
        /*001c*/ 	.word	0xfffffffc


//--------------------- .nv.rel.action            --------------------------
	.section	.nv.rel.action,"",@"SHT_CUDA_RELOCINFO"
	.align	8
	.sectionentsize	8
        /*0000*/ 	.byte	0x73, 0x00, 0x00, 0x00, 0x00, 0x00, 0x00, 0x00, 0x00, 0x00, 0x00, 0x11, 0x25, 0x00, 0x05, 0x36


//--------------------- .nv.constant0.triton_mm   --------------------------
	.section	.nv.constant0.triton_mm,"a",@progbits
	.sectionflags	@""
	.align	4
.nv.constant0.triton_mm:
	.zero		384


//--------------------- .text.triton_mm           --------------------------
	.section	.text.triton_mm,"ax",@progbits
	.sectionflags	@"SHF_BARRIERS=1"
	.sectioninfo	@"SHI_REGISTERS=251"
	.align	128
        .global         triton_mm
        .type           triton_mm,@function
        .size           triton_mm,(.L_x_2 - triton_mm)
        .other          triton_mm,@"STO_CUDA_ENTRY STV_DEFAULT"
triton_mm:
.text.triton_mm:
[----:B------:R-:W-:Y:S02]  /*0000*/  IMAD.MOV.U32 R1, RZ, RZ, c[0x0][0x28] ;  /* 0x00000a00ff017624 */ /* 0x000fe400078e00ff */
[----:B------:R-:W1:Y:S01]  /*0010*/  S2UR UR10, SR_CTAID.X ;  /* 0x00000000000a79c3 */ /* 0x000e620000002500 */
[----:B------:R-:W2:Y:S01]  /*0020*/  S2R R4, SR_CTAID.X ;  /* 0x0000000000047919 */ /* 0x000ea20000002500 */
[----:B------:R-:W-:Y:S01]  /*0030*/  CS2R R128, SRZ ;  /* 0x0000000000807805 */ /* 0x000fe2000001ff00 */
[----:B------:R-:W-:Y:S01]  /*0040*/  CS2R R130, SRZ ;  /* 0x0000000000827805 */ /* 0x000fe2000001ff00 */
[----:B------:R-:W-:Y:S01]  /*0050*/  CS2R R132, SRZ ;  /* 0x0000000000847805 */ /* 0x000fe2000001ff00 */
[----:B------:R-:W3:Y:S01]  /*0060*/  S2R R13, SR_TID.X ;  /* 0x00000000000d7919 */ /* 0x000ee20000002100 */
[----:B------:R-:W-:Y:S01]  /*0070*/  CS2R R134, SRZ ;  /* 0x0000000000867805 */ /* 0x000fe2000001ff00 */
        /* <DEDUP_REMOVED lines=17> */
[----:B-1----:R-:W-:Y:S01]  /*0190*/  UIMAD.WIDE UR4, UR10, 0x2aaaaaab, URZ ;  /* 0x2aaaaaab0a0478a5 */ /* 0x002fe2000f8e023f */
[----:B------:R-:W-:Y:S01]  /*01a0*/  CS2R R142, SRZ ;  /* 0x00000000008e7805 */ /* 0x000fe2000001ff00 */
[----:B------:R-:W-:Y:S01]  /*01b0*/  UISETP.GE.AND UP1, UPT, UR10, URZ, UPT ;  /* 0x0000003f0a00728c */ /* 0x000fe2000bf26270 */
[----:B------:R-:W-:Y:S01]  /*01c0*/  CS2R R40, SRZ ;  /* 0x0000000000287805 */ /* 0x000fe2000001ff00 */
[----:B------:R-:W-:Y:S01]  /*01d0*/  USHF.R.U32.HI UR4, URZ, 0x1f, UR5 ;  /* 0x0000001f3f047899 */ /* 0x000fe20008011605 */
[----:B---3--:R-:W-:Y:S01]  /*01e0*/  IMAD.SHL.U32 R247, R13, 0x2, RZ ;  /* 0x000000020df77824 */ /* 0x008fe200078e00ff */
[----:B------:R-:W-:Y:S01]  /*01f0*/  SHF.R.U32.HI R228, RZ, 0x2, R13 ;  /* 0x00000002ffe47819 */ /* 0x000fe2000001160d */
[----:B------:R-:W-:Y:S01]  /*0200*/  CS2R R42, SRZ ;  /* 0x00000000002a7805 */ /* 0x000fe2000001ff00 */
[----:B------:R-:W-:Y:S01]  /*0210*/  ULEA.HI.SX32 UR6, UR5, UR4, 0x1c ;  /* 0x0000000405067291 */ /* 0x000fe2000f8fe23f */
[----:B------:R-:W-:Y:S01]  /*0220*/  CS2R R44, SRZ ;  /* 0x00000000002c7805 */ /* 0x000fe2000001ff00 */
[----:B------:R-:W-:Y:S01]  /*0230*/  LOP3.LUT R7, R247, 0x30, RZ, 0xc0, !PT ;  /* 0x00000030f7077812 */ /* 0x000fe200078ec0ff */
[----:B------:R-:W-:Y:S01]  /*0240*/  UMOV UR4, 0xfffffff8 ;  /* 0xfffffff800047882 */ /* 0x000fe20000000000 */
[----:B------:R-:W-:Y:S01]  /*0250*/  CS2R R46, SRZ ;  /* 0x00000000002e7805 */ /* 0x000fe2000001ff00 */
[----:B------:R-:W-:Y:S01]  /*0260*/  UIMAD UR4, UR6, UR4, 0x4 ;  /* 0x00000004060474a4 */ /* 0x000fe2000f8e0204 */
[----:B------:R-:W-:Y:S01]  /*0270*/  CS2R R48, SRZ ;  /* 0x0000000000307805 */ /* 0x000fe2000001ff00 */
[----:B------:R-:W-:Y:S01]  /*0280*/  UIMAD UR9, UR6, -0x60, UR10 ;  /* 0xffffffa0060978a4 */ /* 0x000fe2000f8e020a */
[----:B------:R-:W-:Y:S01]  /*0290*/  CS2R R50, SRZ ;  /* 0x0000000000327805 */ /* 0x000fe2000001ff00 */
[----:B------:R-:W-:Y:S01]  /*02a0*/  UISETP.LT.AND UP0, UPT, UR4, 0x8, UPT ;  /* 0x000000080400788c */ /* 0x000fe2000bf01270 */
[----:B------:R-:W-:Y:S01]  /*02b0*/  CS2R R52, SRZ ;  /* 0x0000000000347805 */ /* 0x000fe2000001ff00 */
[----:B------:R-:W-:Y:S01]  /*02c0*/  CS2R R54, SRZ ;  /* 0x0000000000367805 */ /* 0x000fe2000001ff00 */
[----:B------:R-:W-:Y:S01]  /*02d0*/  CS2R R56, SRZ ;  /* 0x0000000000387805 */ /* 0x000fe2000001ff00 */
[----:B------:R-:W-:Y:S01]  /*02e0*/  USEL UR7, UR4, 0x8, UP0 ;  /* 0x0000000804077887 */ /* 0x000fe20008000000 */
[----:B------:R-:W-:Y:S01]  /*02f0*/  IMAD.U32 R5, RZ, RZ, UR9 ;  /* 0x00000009ff057e24 */ /* 0x000fe2000f8e00ff */
[----:B------:R-:W-:Y:S01]  /*0300*/  CS2R R58, SRZ ;  /* 0x00000000003a7805 */ /* 0x000fe2000001ff00 */
[----:B------:R-:W-:Y:S01]  /*0310*/  UMOV UR4, URZ ;  /* 0x0000003f00047c82 */ /* 0x000fe20008000000 */
[----:B------:R-:W-:Y:S01]  /*0320*/  CS2R R60, SRZ ;  /* 0x00000000003c7805 */ /* 0x000fe2000001ff00 */
[----:B------:R-:W-:Y:S01]  /*0330*/  ULOP3.LUT UR9, UR9, UR7, URZ, 0x3c, !UPT ;  /* 0x0000000709097292 */ /* 0x000fe2000f8e3c3f */
[----:B------:R-:W-:Y:S01]  /*0340*/  IMAD.U32 R3, RZ, RZ, UR7 ;  /* 0x00000007ff037e24 */ /* 0x000fe2000f8e00ff */
[----:B------:R-:W-:Y:S01]  /*0350*/  CS2R R62, SRZ ;  /* 0x00000000003e7805 */ /* 0x000fe2000001ff00 */
[----:B------:R-:W-:Y:S01]  /*0360*/  CS2R R64, SRZ ;  /* 0x0000000000407805 */ /* 0x000fe2000001ff00 */
[----:B------:R-:W-:Y:S01]  /*0370*/  UISETP.GE.AND UP0, UPT, UR9, URZ, UPT ;  /* 0x0000003f0900728c */ /* 0x000fe2000bf06270 */
[----:B------:R-:W-:Y:S01]  /*0380*/  CS2R R66, SRZ ;  /* 0x0000000000427805 */ /* 0x000fe2000001ff00 */
[----:B------:R-:W-:Y:S01]  /*0390*/  IABS R6, R3 ;  /* 0x0000000300067213 */ /* 0x000fe20000000000 */
[----:B------:R-:W-:Y:S01]  /*03a0*/  CS2R R68, SRZ ;  /* 0x0000000000447805 */ /* 0x000fe2000001ff00 */
[----:B------:R-:W-:Y:S01]  /*03b0*/  CS2R R70, SRZ ;  /* 0x0000000000467805 */ /* 0x000fe2000001ff00 */
[----:B------:R-:W-:Y:S01]  /*03c0*/  CS2R R72, SRZ ;  /* 0x0000000000487805 */ /* 0x000fe2000001ff00 */
[----:B------:R1:W3:Y:S01]  /*03d0*/  R2UR UR14, R6 ;  /* 0x00000000060e73c2 */ /* 0x0002e200000e0000 */
[----:B------:R-:W-:Y:S01]  /*03e0*/  CS2R R74, SRZ ;  /* 0x00000000004a7805 */ /* 0x000fe2000001ff00 */
[----:B------:R-:W-:Y:S01]  /*03f0*/  CS2R R76, SRZ ;  /* 0x00000000004c7805 */ /* 0x000fe2000001ff00 */
[----:B------:R-:W-:Y:S01]  /*0400*/  CS2R R78, SRZ ;  /* 0x00000000004e7805 */ /* 0x000fe2000001ff00 */
[----:B------:R-:W-:Y:S01]  /*0410*/  CS2R R80, SRZ ;  /* 0x0000000000507805 */ /* 0x000fe2000001ff00 */
[----:B------:R-:W-:Y:S01]  /*0420*/  CS2R R82, SRZ ;  /* 0x0000000000527805 */ /* 0x000fe2000001ff00 */
[----:B------:R-:W-:Y:S01]  /*0430*/  CS2R R84, SRZ ;  /* 0x0000000000547805 */ /* 0x000fe2000001ff00 */
[----:B------:R-:W-:Y:S01]  /*0440*/  CS2R R86, SRZ ;  /* 0x0000000000567805 */ /* 0x000fe2000001ff00 */
[----:B-1----:R-:W-:Y:S01]  /*0450*/  IABS R6, R5 ;  /* 0x0000000500067213 */ /* 0x002fe20000000000 */
[----:B------:R-:W-:Y:S01]  /*0460*/  CS2R R188, SRZ ;  /* 0x0000000000bc7805 */ /* 0x000fe2000001ff00 */
[----:B------:R-:W-:Y:S01]  /*0470*/  IABS R5, R3 ;  /* 0x0000000300057213 */ /* 0x000fe20000000000 */
[----:B------:R-:W-:Y:S01]  /*0480*/  CS2R R190, SRZ ;  /* 0x0000000000be7805 */ /* 0x000fe2000001ff00 */
[----:B------:R1:W4:Y:S01]  /*0490*/  R2UR UR11, R6 ;  /* 0x00000000060b73c2 */ /* 0x00032200000e0000 */
[----:B--2---:R-:W-:Y:S01]  /*04a0*/  IABS R3, R4 ;  /* 0x0000000400037213 */ /* 0x004fe20000000000 */
[----:B------:R-:W-:Y:S01]  /*04b0*/  CS2R R184, SRZ ;  /* 0x0000000000b87805 */ /* 0x000fe2000001ff00 */
[----:B------:R-:W-:Y:S01]  /*04c0*/  IMAD.MOV R5, RZ, RZ, -R5 ;  /* 0x000000ffff057224 */ /* 0x000fe200078e0a05 */
[----:B------:R-:W-:Y:S01]  /*04d0*/  CS2R R186, SRZ ;  /* 0x0000000000ba7805 */ /* 0x000fe2000001ff00 */
[----:B------:R-:W-:Y:S01]  /*04e0*/  CS2R R180, SRZ ;  /* 0x0000000000b47805 */ /* 0x000fe2000001ff00 */
[----:B------:R-:W-:Y:S01]  /*04f0*/  CS2R R182, SRZ ;  /* 0x0000000000b67805 */ /* 0x000fe2000001ff00 */
[----:B------:R-:W-:Y:S01]  /*0500*/  CS2R R176, SRZ ;  /* 0x0000000000b07805 */ /* 0x000fe2000001ff00 */
[----:B------:R2:W1:Y:S01]  /*0510*/  R2UR UR13, R5 ;  /* 0x00000000050d73c2 */ /* 0x00046200000e0000 */
[----:B------:R-:W-:Y:S01]  /*0520*/  CS2R R178, SRZ ;  /* 0x0000000000b27805 */ /* 0x000fe2000001ff00 */
[----:B------:R-:W-:Y:S01]  /*0530*/  CS2R R172, SRZ ;  /* 0x0000000000ac7805 */ /* 0x000fe2000001ff00 */
[----:B------:R-:W-:Y:S01]  /*0540*/  CS2R R174, SRZ ;  /* 0x0000000000ae7805 */ /* 0x000fe2000001ff00 */
[----:B---3--:R-:W3:Y:S01]  /*0550*/  I2F.RP R0, UR14 ;  /* 0x0000000e00007d06 */ /* 0x008ee20008209400 */
[----:B------:R-:W-:-:S03]  /*0560*/  UMOV UR9, 0xffffffff ;  /* 0xffffffff00097882 */ /* 0x000fc60000000000 */
[----:B------:R2:W1:Y:S02]  /*0570*/  R2UR UR12, R3 ;  /* 0x00000000030c73c2 */ /* 0x00046400000e0000 */
[----:B--2---:R-:W-:Y:S02]  /*0580*/  SHF.R.U32.HI R3, RZ, 0x3, R13 ;  /* 0x00000003ff037819 */ /* 0x004fe4000001160d */
[----:B---3--:R-:W2:Y:S02]  /*0590*/  MUFU.RCP R0, R0 ;  /* 0x0000000000007308 */ /* 0x008ea40000001000 */
[----:B------:R-:W-:Y:S02]  /*05a0*/  SGXT.U32 R3, R3, 0x4 ;  /* 0x000000040303781a */ /* 0x000fe40000000000 */
[----:B--2---:R-:W-:Y:S01]  /*05b0*/  IADD3 R2, R0, 0xffffffe, RZ ;  /* 0x0ffffffe00027810 */ /* 0x004fe20007ffe0ff */
[----:B------:R-:W-:-:S05]  /*05c0*/  IMAD.SHL.U32 R0, R13, 0x10, RZ ;  /* 0x000000100d007824 */ /* 0x000fca00078e00ff */
[----:B------:R-:W2:Y:S01]  /*05d0*/  F2I.FTZ.U32.TRUNC.NTZ R2, R2 ;  /* 0x0000000200027305 */ /* 0x000ea2000021f000 */
[C---:B------:R-:W-:Y:S02]  /*05e0*/  LOP3.LUT R4, R0.reuse, 0x40, RZ, 0xc0, !PT ;  /* 0x0000004000047812 */ /* 0x040fe400078ec0ff */
[C---:B------:R-:W-:Y:S02]  /*05f0*/  LOP3.LUT R5, R0.reuse, 0x10, RZ, 0xc0, !PT ;  /* 0x0000001000057812 */ /* 0x040fe400078ec0ff */
[--C-:B------:R-:W-:Y:S02]  /*0600*/  LOP3.LUT R246, R7, 0x70, R0.reuse, 0x78, !PT ;  /* 0x0000007007f67812 */ /* 0x100fe400078e7800 */
[C---:B------:R-:W-:Y:S02]  /*0610*/  LOP3.LUT R7, R0.reuse, 0x20, R5, 0x2e, !PT ;  /* 0x0000002000077812 */ /* 0x040fe400078e2e05 */
[----:B-1----:R-:W-:Y:S02]  /*0620*/  LOP3.LUT R6, R0, 0x70, RZ, 0xc0, !PT ;  /* 0x0000007000067812 */ /* 0x002fe400078ec0ff */
[----:B------:R-:W-:-:S02]  /*0630*/  LOP3.LUT R7, R7, 0x40, R0, 0xf8, !PT ;  /* 0x0000004007077812 */ /* 0x000fc400078ef800 */
[----:B------:R-:W-:Y:S01]  /*0640*/  LOP3.LUT R6, R6, 0x10, R13, 0x78, !PT ;  /* 0x0000001006067812 */ /* 0x000fe200078e780d */
[----:B--2---:R1:W2:Y:S02]  /*0650*/  R2UR UR5, R2 ;  /* 0x00000000020573c2 */ /* 0x0042a400000e0000 */
[----:B-1----:R-:W-:-:S04]  /*0660*/  LOP3.LUT R2, R0, 0x30, RZ, 0xc0, !PT ;  /* 0x0000003000027812 */ /* 0x002fc800078ec0ff */
[----:B------:R-:W-:Y:S02]  /*0670*/  LOP3.LUT R225, R2, 0x40, RZ, 0xfc, !PT ;  /* 0x0000004002e17812 */ /* 0x000fe400078efcff */
[C---:B------:R-:W-:Y:S02]  /*0680*/  LOP3.LUT R2, R4.reuse, 0x10, R13, 0xf8, !PT ;  /* 0x0000001004027812 */ /* 0x040fe400078ef80d */
[----:B------:R-:W-:Y:S02]  /*0690*/  LOP3.LUT R4, R4, 0x30, R247, 0xf8, !PT ;  /* 0x0000003004047812 */ /* 0x000fe400078ef8f7 */
[----:B------:R-:W-:Y:S02]  /*06a0*/  LOP3.LUT R230, R225, R2, RZ, 0x3c, !PT ;  /* 0x00000002e1e67212 */ /* 0x000fe400078e3cff */
[----:B------:R-:W-:Y:S02]  /*06b0*/  LOP3.LUT R2, R13, 0x20, RZ, 0xc0, !PT ;  /* 0x000000200d027812 */ /* 0x000fe400078ec0ff */
[----:B------:R-:W-:Y:S01]  /*06c0*/  LOP3.LUT R225, R4, R225, RZ, 0x3c, !PT ;  /* 0x000000e104e17212 */ /* 0x000fe200078e3cff */
[----:B--2---:R-:W-:-:S02]  /*06d0*/  UIADD3 UR8, URZ, -UR5, URZ ;  /* 0x800000053f087290 */ /* 0x004fc4000fffe03f */
[----:B------:R-:W-:Y:S01]  /*06e0*/  IMAD.SHL.U32 R9, R2, 0x2, RZ ;  /* 0x0000000202097824 */ /* 0x000fe200078e00ff */
[----:B------:R-:W-:Y:S01]  /*06f0*/  SHF.R.U32.HI R11, RZ, 0x2, R2 ;  /* 0x00000002ff0b7819 */ /* 0x000fe20000011602 */
[----:B------:R-:W-:Y:S01]  /*0700*/  UIMAD UR8, UR8, UR14, URZ ;  /* 0x0000000e080872a4 */ /* 0x000fe2000f8e023f */
[----:B------:R-:W-:Y:S02]  /*0710*/  LOP3.LUT R2, R0, 0x60, RZ, 0xc0, !PT ;  /* 0x0000006000027812 */ /* 0x000fe400078ec0ff */
[----:B------:R-:W-:Y:S01]  /*0720*/  LOP3.LUT R4, R13, 0x80, RZ, 0xc0, !PT ;  /* 0x000000800d047812 */ /* 0x000fe200078ec0ff */
[----:B------:R-:W-:Y:S01]  /*0730*/  UIMAD.WIDE.U32 UR4, UR5, UR8, UR4 ;  /* 0x00000008050472a5 */ /* 0x000fe2000f8e0004 */
[----:B------:R-:W-:Y:S02]  /*0740*/  LOP3.LUT R8, R2, 0x10, R13, 0xf8, !PT ;  /* 0x0000001002087812 */ /* 0x000fe400078ef80d */
[----:B------:R-:W-:Y:S02]  /*0750*/  SHF.R.U32.HI R4, RZ, 0x3, R4 ;  /* 0x00000003ff047819 */ /* 0x000fe40000011604 */
[----:B------:R-:W-:-:S02]  /*0760*/  LOP3.LUT R10, R8, 0x60, R5, 0x1e, !PT ;  /* 0x00000060080a7812 */ /* 0x000fc400078e1e05 */
[----:B------:R-:W-:Y:S01]  /*0770*/  UMOV UR8, UR5 ;  /* 0x0000000500087c82 */ /* 0x000fe20008000000 */
[C-C-:B------:R-:W-:Y:S01]  /*0780*/  LOP3.LUT R5, R4.reuse, 0x8, R13.reuse, 0xf8, !PT ;  /* 0x0000000804057812 */ /* 0x140fe200078ef80d */
[----:B----4-:R-:W-:Y:S01]  /*0790*/  UIMAD.WIDE.U32 UR4, UR8, UR11, URZ ;  /* 0x0000000b080472a5 */ /* 0x010fe2000f8e003f */
[----:B------:R-:W-:Y:S02]  /*07a0*/  LOP3.LUT R2, R3, R4, RZ, 0xfc, !PT ;  /* 0x0000000403027212 */ /* 0x000fe400078efcff */
[--C-:B------:R-:W-:Y:S02]  /*07b0*/  LOP3.LUT R4, R4, 0xf, R13.reuse, 0xf8, !PT ;  /* 0x0000000f04047812 */ /* 0x100fe400078ef80d */
[--C-:B------:R-:W-:Y:S02]  /*07c0*/  LOP3.LUT R5, R5, 0x7, R13.reuse, 0xf8, !PT ;  /* 0x0000000705057812 */ /* 0x100fe400078ef80d */
[----:B------:R-:W-:Y:S01]  /*07d0*/  UMOV UR10, UR5 ;  /* 0x00000005000a7c82 */ /* 0x000fe20008000000 */
[--C-:B------:R-:W-:Y:S01]  /*07e0*/  LOP3.LUT R8, R7, 0x10, R13.reuse, 0x78, !PT ;  /* 0x0000001007087812 */ /* 0x100fe200078e780d */
[----:B------:R-:W-:Y:S01]  /*07f0*/  UIMAD UR11, UR10, UR13, UR11 ;  /* 0x0000000d0a0b72a4 */ /* 0x000fe2000f8e020b */
[----:B------:R-:W-:Y:S01]  /*0800*/  IMAD.SHL.U32 R243, R4, 0x80, RZ ;  /* 0x0000008004f37824 */ /* 0x000fe200078e00ff */
[----:B------:R-:W-:Y:S01]  /*0810*/  UIMAD.WIDE.U32 UR4, UR8, UR12, URZ ;  /* 0x0000000c080472a5 */ /* 0x000fe2000f8e003f */
[----:B------:R-:W-:Y:S01]  /*0820*/  IMAD.SHL.U32 R5, R5, 0x80, RZ ;  /* 0x0000008005057824 */ /* 0x000fe200078e00ff */
[----:B------:R-:W-:Y:S01]  /*0830*/  UISETP.GT.U32.AND UP4, UPT, UR14, UR11, UPT ;  /* 0x0000000b0e00728c */ /* 0x000fe2000bf84070 */
[C---:B------:R-:W-:Y:S01]  /*0840*/  LOP3.LUT R3, R11.reuse, 0x7, R13, 0xf8, !PT ;  /* 0x000000070b037812 */ /* 0x040fe200078ef80d */
[----:B------:R-:W-:Y:S01]  /*0850*/  UIMAD UR5, UR5, UR13, UR12 ;  /* 0x0000000d050572a4 */ /* 0x000fe2000f8e020c */
[----:B------:R-:W-:Y:S01]  /*0860*/  LOP3.LUT R227, R11, 0x10, R228, 0xf8, !PT ;  /* 0x000000100be37812 */ /* 0x000fe200078ef8e4 */
[----:B------:R-:W-:Y:S01]  /*0870*/  ULOP3.LUT UR4, URZ, UR7, URZ, 0x33, !UPT ;  /* 0x000000073f047292 */ /* 0x000fe2000f8e333f */
[C---:B------:R-:W-:Y:S01]  /*0880*/  IADD3 R237, R5.reuse, 0x1000, RZ ;  /* 0x0000100005ed7810 */ /* 0x040fe20007ffe0ff */
[----:B------:R-:W-:Y:S01]  /*0890*/  UISETP.GT.U32.AND UP3, UPT, UR14, UR5, UPT ;  /* 0x000000050e00728c */ /* 0x000fe2000bf64070 */
[C---:B------:R-:W-:Y:S01]  /*08a0*/  IADD3 R233, R5.reuse, 0x2000, RZ ;  /* 0x0000200005e97810 */ /* 0x040fe20007ffe0ff */
[----:B------:R-:W-:Y:S01]  /*08b0*/  ULDC.64 UR12, c[0x0][0x118] ;  /* 0x00004600000c7ab9 */ /* 0x000fe20000000a00 */
[----:B------:R-:W-:Y:S01]  /*08c0*/  IADD3 R229, R5, 0x3000, RZ ;  /* 0x0000300005e57810 */ /* 0x000fe20007ffe0ff */
[----:B------:R-:W-:Y:S01]  /*08d0*/  UMOV UR8, 0x1 ;  /* 0x0000000100087882 */ /* 0x000fe20000000000 */
[C---:B------:R-:W-:Y:S01]  /*08e0*/  LOP3.LUT R242, R230.reuse, R243, RZ, 0xfc, !PT ;  /* 0x000000f3e6f27212 */ /* 0x040fe200078efcff */
[----:B------:R-:W-:Y:S01]  /*08f0*/  @!UP4 UIADD3 UR11, UR11, -UR14, URZ ;  /* 0x8000000e0b0bc290 */ /* 0x000fe2000fffe03f */
[C---:B------:R-:W-:Y:S01]  /*0900*/  LOP3.LUT R238, R230.reuse, R237, RZ, 0xfc, !PT ;  /* 0x000000ede6ee7212 */ /* 0x040fe200078efcff */
[----:B------:R-:W-:Y:S01]  /*0910*/  @!UP4 UIADD3 UR10, UR10, 0x1, URZ ;  /* 0x000000010a0ac890 */ /* 0x000fe2000fffe03f */
[----:B------:R-:W-:Y:S01]  /*0920*/  LOP3.LUT R234, R230, R233, RZ, 0xfc, !PT ;  /* 0x000000e9e6ea7212 */ /* 0x000fe200078efcff */
[----:B------:R-:W-:Y:S01]  /*0930*/  UISETP.GE.U32.AND UP2, UPT, UR11, UR14, UPT ;  /* 0x0000000e0b00728c */ /* 0x000fe2000bf46070 */
[----:B------:R-:W-:Y:S01]  /*0940*/  LOP3.LUT R240, R237, R6, RZ, 0xfc, !PT ;  /* 0x00000006edf07212 */ /* 0x000fe200078efcff */
[----:B------:R-:W-:Y:S01]  /*0950*/  @!UP3 UIADD3 UR5, UR5, -UR14, URZ ;  /* 0x8000000e0505b290 */ /* 0x000fe2000fffe03f */
[----:B------:R-:W-:-:S02]  /*0960*/  LOP3.LUT R239, R8, R237, RZ, 0xfc, !PT ;  /* 0x000000ed08ef7212 */ /* 0x000fc400078efcff */
[-C--:B------:R-:W-:Y:S01]  /*0970*/  LOP3.LUT R236, R233, R6.reuse, RZ, 0xfc, !PT ;  /* 0x00000006e9ec7212 */ /* 0x080fe200078efcff */
[----:B------:R-:W-:Y:S01]  /*0980*/  UISETP.GT.U32.AND UP3, UPT, UR14, UR5, UPT ;  /* 0x000000050e00728c */ /* 0x000fe2000bf64070 */
[-C--:B------:R-:W-:Y:S02]  /*0990*/  LOP3.LUT R232, R229, R6.reuse, RZ, 0xfc, !PT ;  /* 0x00000006e5e87212 */ /* 0x080fe400078efcff */
[C---:B------:R-:W-:Y:S02]  /*09a0*/  LOP3.LUT R235, R8.reuse, R233, RZ, 0xfc, !PT ;  /* 0x000000e908eb7212 */ /* 0x040fe400078efcff */
[----:B------:R-:W-:Y:S01]  /*09b0*/  @UP2 UIADD3 UR10, UR10, 0x1, URZ ;  /* 0x000000010a0a2890 */ /* 0x000fe2000fffe03f */
[-C--:B------:R-:W-:Y:S01]  /*09c0*/  LOP3.LUT R231, R8, R229.reuse, RZ, 0xfc, !PT ;  /* 0x000000e508e77212 */ /* 0x080fe200078efcff */
[----:B------:R-:W-:Y:S01]  /*09d0*/  UISETP.NE.AND UP2, UPT, UR7, URZ, UPT ;  /* 0x0000003f0700728c */ /* 0x000fe2000bf45270 */
[----:B------:R-:W-:Y:S01]  /*09e0*/  LOP3.LUT R230, R230, R229, RZ, 0xfc, !PT ;  /* 0x000000e5e6e67212 */ /* 0x000fe200078efcff */
[----:B------:R-:W-:Y:S01]  /*09f0*/  @!UP0 UIADD3 UR10, -UR10, URZ, URZ ;  /* 0x0000003f0a0a8290 */ /* 0x000fe2000fffe13f */
[----:B------:R-:W-:Y:S01]  /*0a00*/  LOP3.LUT R227, R227, 0x7, R13, 0xf8, !PT ;  /* 0x00000007e3e37812 */ /* 0x000fe200078ef80d */
[----:B------:R-:W-:Y:S01]  /*0a10*/  @!UP3 UIADD3 UR5, UR5, -UR14, URZ ;  /* 0x8000000e0505b290 */ /* 0x000fe2000fffe03f */
[----:B------:R-:W-:Y:S01]  /*0a20*/  LOP3.LUT R9, R246, R9, RZ, 0x3c, !PT ;  /* 0x00000009f6097212 */ /* 0x000fe200078e3cff */
[----:B------:R-:W-:Y:S01]  /*0a30*/  USEL UR10, UR4, UR10, !UP2 ;  /* 0x0000000a040a7287 */ /* 0x000fe2000d000000 */
[C---:B------:R-:W-:Y:S01]  /*0a40*/  LOP3.LUT R241, R10.reuse, R243, RZ, 0xfc, !PT ;  /* 0x000000f30af17212 */ /* 0x040fe200078efcff */
[----:B------:R-:W-:Y:S01]  /*0a50*/  @!UP1 UIADD3 UR5, -UR5, URZ, URZ ;  /* 0x0000003f05059290 */ /* 0x000fe2000fffe13f */
[C---:B------:R-:W-:Y:S01]  /*0a60*/  LOP3.LUT R237, R10.reuse, R237, RZ, 0xfc, !PT ;  /* 0x000000ed0aed7212 */ /* 0x040fe200078efcff */
[----:B------:R-:W-:Y:S01]  /*0a70*/  USHF.L.U32 UR10, UR10, 0x8, URZ ;  /* 0x000000080a0a7899 */ /* 0x000fe2000800063f */
[C---:B------:R-:W-:Y:S01]  /*0a80*/  LOP3.LUT R233, R10.reuse, R233, RZ, 0xfc, !PT ;  /* 0x000000e90ae97212 */ /* 0x040fe200078efcff */
[----:B------:R-:W-:Y:S01]  /*0a90*/  USEL UR4, UR4, UR5, !UP2 ;  /* 0x0000000504047287 */ /* 0x000fe2000d000000 */
[----:B------:R-:W-:Y:S01]  /*0aa0*/  LOP3.LUT R229, R10, R229, RZ, 0xfc, !PT ;  /* 0x000000e50ae57212 */ /* 0x000fe200078efcff */
[C---:B------:R-:W-:Y:S01]  /*0ab0*/  IMAD R245, R2.reuse, 0x80, R9 ;  /* 0x0000008002f57824 */ /* 0x040fe200078e0209 */
[----:B------:R-:W-:Y:S01]  /*0ac0*/  LOP3.LUT R244, R243, R6, RZ, 0xfc, !PT ;  /* 0x00000006f3f47212 */ /* 0x000fe200078efcff */
[----:B------:R-:W-:Y:S01]  /*0ad0*/  ULEA UR4, UR6, UR4, 0x3 ;  /* 0x0000000406047291 */ /* 0x000fe2000f8e183f */
[----:B------:R-:W-:Y:S01]  /*0ae0*/  LOP3.LUT R7, R2, UR10, RZ, 0xfc, !PT ;  /* 0x0000000a02077c12 */ /* 0x000fe2000f8efcff */
[----:B------:R-:W-:Y:S01]  /*0af0*/  IMAD.U32 R11, RZ, RZ, UR10 ;  /* 0x0000000aff0b7e24 */ /* 0x000fe2000f8e00ff */
[----:B------:R-:W-:Y:S01]  /*0b00*/  LOP3.LUT R243, R8, R243, RZ, 0xfc, !PT ;  /* 0x000000f308f37212 */ /* 0x000fe200078efcff */
[----:B------:R-:W-:Y:S01]  /*0b10*/  USHF.L.U32 UR14, UR4, 0x7, URZ ;  /* 0x00000007040e7899 */ /* 0x000fe2000800063f */
[----:B------:R-:W-:Y:S01]  /*0b20*/  IMAD.U32 R19, RZ, RZ, UR10 ;  /* 0x0000000aff137e24 */ /* 0x000fe2000f8e00ff */
[----:B------:R-:W-:Y:S01]  /*0b30*/  USHF.R.S32.HI UR4, URZ, 0x18, UR4 ;  /* 0x000000183f047899 */ /* 0x000fe20008011404 */
[----:B------:R-:W-:Y:S01]  /*0b40*/  IMAD.HI R4, R7, 0x2aaaaaab, RZ ;  /* 0x2aaaaaab07047827 */ /* 0x000fe200078e02ff */
[--C-:B------:R-:W-:Y:S01]  /*0b50*/  LOP3.LUT R10, R11, 0x60, R2.reuse, 0xfe, !PT ;  /* 0x000000600b0a7812 */ /* 0x100fe200078efe02 */
[----:B------:R-:W-:Y:S01]  /*0b60*/  UMOV UR6, URZ ;  /* 0x0000003f00067c82 */ /* 0x000fe20008000000 */
[----:B------:R-:W-:Y:S01]  /*0b70*/  LOP3.LUT R20, R19, 0xe0, R2, 0xfe, !PT ;  /* 0x000000e013147812 */ /* 0x000fe200078efe02 */
[----:B------:R-:W-:Y:S01]  /*0b80*/  USGXT UR4, UR4, 0x1 ;  /* 0x000000010404789a */ /* 0x000fe20008000200 */
[----:B------:R-:W-:Y:S01]  /*0b90*/  SHF.R.U32.HI R5, RZ, 0x1f, R4 ;  /* 0x0000001fff057819 */ /* 0x000fe20000011604 */
[----:B------:R-:W-:Y:S01]  /*0ba0*/  IMAD.U32 R13, RZ, RZ, UR10 ;  /* 0x0000000aff0d7e24 */ /* 0x000fe2000f8e00ff */
[----:B------:R-:W-:Y:S01]  /*0bb0*/  PRMT R24, R20, 0x9910, RZ ;  /* 0x0000991014187816 */ /* 0x000fe200000000ff */
[----:B------:R-:W-:Y:S01]  /*0bc0*/  IMAD.U32 R11, RZ, RZ, UR14 ;  /* 0x0000000eff0b7e24 */ /* 0x000fe2000f8e00ff */
[----:B------:R-:W-:Y:S01]  /*0bd0*/  LEA.HI R12, R4, R5, RZ, 0x17 ;  /* 0x00000005040c7211 */ /* 0x000fe200078fb8ff */
[----:B------:R-:W-:Y:S01]  /*0be0*/  IMAD.U32 R5, RZ, RZ, UR10 ;  /* 0x0000000aff057e24 */ /* 0x000fe2000f8e00ff */
[----:B------:R-:W-:Y:S01]  /*0bf0*/  LOP3.LUT R4, R2, UR14, RZ, 0xfc, !PT ;  /* 0x0000000e02047c12 */ /* 0x000fe2000f8efcff */
[----:B------:R-:W-:Y:S01]  /*0c00*/  IMAD.U32 R19, RZ, RZ, UR4 ;  /* 0x00000004ff137e24 */ /* 0x000fe2000f8e00ff */
[--C-:B------:R-:W-:Y:S01]  /*0c10*/  LOP3.LUT R18, R13, 0xc0, R2.reuse, 0xfe, !PT ;  /* 0x000000c00d127812 */ /* 0x100fe200078efe02 */
[----:B------:R-:W-:Y:S01]  /*0c20*/  IMAD.U32 R9, RZ, RZ, UR10 ;  /* 0x0000000aff097e24 */ /* 0x000fe2000f8e00ff */
[--C-:B------:R-:W-:Y:S01]  /*0c30*/  LOP3.LUT R8, R5, 0x20, R2.reuse, 0xfe, !PT ;  /* 0x0000002005087812 */ /* 0x100fe200078efe02 */
[----:B------:R-:W-:Y:S01]  /*0c40*/  IMAD.U32 R5, RZ, RZ, UR14 ;  /* 0x0000000eff057e24 */ /* 0x000fe2000f8e00ff */
[--C-:B------:R-:W-:Y:S01]  /*0c50*/  LOP3.LUT R6, R11, 0x40, R2.reuse, 0xfe, !PT ;  /* 0x000000400b067812 */ /* 0x100fe200078efe02 */
[----:B------:R-:W-:Y:S01]  /*0c60*/  IMAD.U32 R15, RZ, RZ, UR10 ;  /* 0x0000000aff0f7e24 */ /* 0x000fe2000f8e00ff */
[----:B------:R-:W-:Y:S01]  /*0c70*/  LEA.HI R11, R19, R4, RZ, 0x9 ;  /* 0x00000004130b7211 */ /* 0x000fe200078f48ff */
[----:B------:R-:W-:Y:S01]  /*0c80*/  IMAD.U32 R17, RZ, RZ, UR10 ;  /* 0x0000000aff117e24 */ /* 0x000fe2000f8e00ff */
[--C-:B------:R-:W-:Y:S01]  /*0c90*/  LOP3.LUT R5, R5, 0x20, R2.reuse, 0xfe, !PT ;  /* 0x0000002005057812 */ /* 0x100fe200078efe02 */
[----:B------:R-:W-:Y:S01]  /*0ca0*/  IMAD.U32 R13, RZ, RZ, UR14 ;  /* 0x0000000eff0d7e24 */ /* 0x000fe2000f8e00ff */
[--C-:B------:R-:W-:Y:S01]  /*0cb0*/  LOP3.LUT R9, R9, 0x40, R2.reuse, 0xfe, !PT ;  /* 0x0000004009097812 */ /* 0x100fe200078efe02 */
[----:B------:R-:W-:Y:S01]  /*0cc0*/  IMAD R24, R24, 0x2aab, RZ ;  /* 0x00002aab18187824 */ /* 0x000fe200078e02ff */
[--C-:B------:R-:W-:Y:S01]  /*0cd0*/  LOP3.LUT R15, R15, 0x80, R2.reuse, 0xfe, !PT ;  /* 0x000000800f0f7812 */ /* 0x100fe200078efe02 */
[----:B------:R-:W-:Y:S01]  /*0ce0*/  IMAD.SHL.U32 R227, R227, 0x80, RZ ;  /* 0x00000080e3e37824 */ /* 0x000fe200078e00ff */
[--C-:B------:R-:W-:Y:S01]  /*0cf0*/  LOP3.LUT R17, R17, 0xa0, R2.reuse, 0xfe, !PT ;  /* 0x000000a011117812 */ /* 0x100fe200078efe02 */
[----:B------:R-:W-:Y:S01]  /*0d00*/  UMOV UR7, URZ ;  /* 0x0000003f00077c82 */ /* 0x000fe20008000000 */
[----:B------:R-:W-:Y:S01]  /*0d10*/  LOP3.LUT R2, R13, 0x60, R2, 0xfe, !PT ;  /* 0x000000600d027812 */ /* 0x000fe200078efe02 */
[----:B------:R-:W-:Y:S01]  /*0d20*/  IMAD R13, R12, -0xc00, R7 ;  /* 0xfffff4000c0d7824 */ /* 0x000fe200078e0207 */
[----:B------:R-:W-:Y:S01]  /*0d30*/  LOP3.LUT R11, R11, 0xffe00, RZ, 0xc0, !PT ;  /* 0x000ffe000b0b7812 */ /* 0x000fe200078ec0ff */
[----:B------:R-:W-:Y:S01]  /*0d40*/  UMOV UR4, URZ ;  /* 0x0000003f00047c82 */ /* 0x000fe20008000000 */
[----:B------:R-:W-:Y:S01]  /*0d50*/  LEA.HI R7, R19, R5, RZ, 0x9 ;  /* 0x0000000513077211 */ /* 0x000fe200078f48ff */
[----:B------:R-:W-:Y:S01]  /*0d60*/  IMAD R13, R13, 0x3000, RZ ;  /* 0x000030000d0d7824 */ /* 0x000fe200078e02ff */
[----:B------:R-:W-:Y:S01]  /*0d70*/  PRMT R14, R8, 0x9910, RZ ;  /* 0x00009910080e7816 */ /* 0x000fe200000000ff */
[----:B------:R-:W-:Y:S01]  /*0d80*/  IMAD.IADD R11, R4, 0x1, -R11 ;  /* 0x00000001040b7824 */ /* 0x000fe200078e0a0b */
[----:B------:R-:W-:Y:S01]  /*0d90*/  LEA.HI R12, R19, R6, RZ, 0x9 ;  /* 0x00000006130c7211 */ /* 0x000fe200078f48ff */
[----:B------:R-:W-:Y:S01]  /*0da0*/  UMOV UR5, URZ ;  /* 0x0000003f00057c82 */ /* 0x000fe20008000000 */
[----:B------:R-:W-:Y:S01]  /*0db0*/  LOP3.LUT R4, R7, 0xffe00, RZ, 0xc0, !PT ;  /* 0x000ffe0007047812 */ /* 0x000fe200078ec0ff */
[----:B------:R-:W-:Y:S01]  /*0dc0*/  IMAD R14, R14, 0x2aab, RZ ;  /* 0x00002aab0e0e7824 */ /* 0x000fe200078e02ff */
[----:B------:R-:W-:-:S02]  /*0dd0*/  LOP3.LUT R7, R12, 0xffe00, RZ, 0xc0, !PT ;  /* 0x000ffe000c077812 */ /* 0x000fc400078ec0ff */
[----:B------:R-:W-:Y:S01]  /*0de0*/  PRMT R16, R9, 0x9910, RZ ;  /* 0x0000991009107816 */ /* 0x000fe200000000ff */
[----:B------:R-:W-:Y:S01]  /*0df0*/  IMAD.IADD R4, R5, 0x1, -R4 ;  /* 0x0000000105047824 */ /* 0x000fe200078e0a04 */
[----:B------:R-:W-:Y:S01]  /*0e00*/  LEA.HI R5, R19, R2, RZ, 0x9 ;  /* 0x0000000213057211 */ /* 0x000fe200078f48ff */
[----:B------:R-:W-:Y:S01]  /*0e10*/  IMAD.IADD R7, R6, 0x1, -R7 ;  /* 0x0000000106077824 */ /* 0x000fe200078e0a07 */
[----:B------:R-:W-:Y:S01]  /*0e20*/  SHF.R.S32.HI R6, RZ, 0x10, R14 ;  /* 0x00000010ff067819 */ /* 0x000fe2000001140e */
[----:B------:R-:W-:Y:S01]  /*0e30*/  IMAD R12, R16, 0x2aab, RZ ;  /* 0x00002aab100c7824 */ /* 0x000fe200078e02ff */
[----:B------:R-:W-:Y:S01]  /*0e40*/  PRMT R16, R10, 0x9910, RZ ;  /* 0x000099100a107816 */ /* 0x000fe200000000ff */
[----:B------:R-:W-:Y:S01]  /*0e50*/  IMAD R33, R4, 0x3000, RZ ;  /* 0x0000300004217824 */ /* 0x000fe200078e02ff */
[----:B------:R-:W-:Y:S01]  /*0e60*/  LOP3.LUT R19, R6, 0xffff, RZ, 0xc0, !PT ;  /* 0x0000ffff06137812 */ /* 0x000fe200078ec0ff */
[----:B------:R-:W-:Y:S01]  /*0e70*/  IMAD R7, R7, 0x3000, RZ ;  /* 0x0000300007077824 */ /* 0x000fe200078e02ff */
[----:B------:R-:W-:Y:S01]  /*0e80*/  LOP3.LUT R5, R5, 0xffe00, RZ, 0xc0, !PT ;  /* 0x000ffe0005057812 */ /* 0x000fe200078ec0ff */
[----:B------:R-:W-:Y:S01]  /*0e90*/  IMAD.MOV.U32 R14, RZ, RZ, R16 ;  /* 0x000000ffff0e7224 */ /* 0x000fe200078e0010 */
[----:B------:R-:W-:-:S02]  /*0ea0*/  PRMT R22, R15, 0x9910, RZ ;  /* 0x000099100f167816 */ /* 0x000fc400000000ff */
[----:B------:R-:W-:Y:S01]  /*0eb0*/  SHF.R.U32.HI R6, RZ, 0xf, R19 ;  /* 0x0000000fff067819 */ /* 0x000fe20000011613 */
[----:B------:R-:W-:Y:S01]  /*0ec0*/  IMAD.IADD R5, R2, 0x1, -R5 ;  /* 0x0000000102057824 */ /* 0x000fe200078e0a05 */
[----:B------:R-:W-:Y:S01]  /*0ed0*/  SHF.R.S32.HI R12, RZ, 0x10, R12 ;  /* 0x00000010ff0c7819 */ /* 0x000fe2000001140c */
[----:B------:R-:W-:Y:S01]  /*0ee0*/  IMAD R2, R14, 0x2aab, RZ ;  /* 0x00002aab0e027824 */ /* 0x000fe200078e02ff */
[----:B------:R-:W-:Y:S01]  /*0ef0*/  LEA.HI R6, R19, R6, RZ, 0x17 ;  /* 0x0000000613067211 */ /* 0x000fe200078fb8ff */
[----:B------:R-:W-:Y:S01]  /*0f00*/  IMAD.MOV.U32 R16, RZ, RZ, R22 ;  /* 0x000000ffff107224 */ /* 0x000fe200078e0016 */
[----:B------:R-:W-:Y:S01]  /*0f10*/  PRMT R19, R17, 0x9910, RZ ;  /* 0x0000991011137816 */ /* 0x000fe200000000ff */
[----:B------:R-:W-:Y:S01]  /*0f20*/  IMAD R89, R5, 0x3000, RZ ;  /* 0x0000300005597824 */ /* 0x000fe200078e02ff */
[----:B------:R-:W-:Y:S01]  /*0f30*/  SHF.R.S32.HI R2, RZ, 0x10, R2 ;  /* 0x00000010ff027819 */ /* 0x000fe20000011402 */
[----:B------:R-:W-:Y:S01]  /*0f40*/  IMAD R14, R16, 0x2aab, RZ ;  /* 0x00002aab100e7824 */ /* 0x000fe200078e02ff */
[----:B------:R-:W-:Y:S01]  /*0f50*/  LOP3.LUT R21, R12, 0xffff, RZ, 0xc0, !PT ;  /* 0x0000ffff0c157812 */ /* 0x000fe200078ec0ff */
[----:B------:R-:W-:Y:S01]  /*0f60*/  IMAD.MOV.U32 R16, RZ, RZ, R19 ;  /* 0x000000ffff107224 */ /* 0x000fe200078e0013 */
[----:B------:R-:W-:-:S02]  /*0f70*/  LOP3.LUT R19, R2, 0xffff, RZ, 0xc0, !PT ;  /* 0x0000ffff02137812 */ /* 0x000fc400078ec0ff */
[----:B------:R-:W-:Y:S01]  /*0f80*/  SHF.R.U32.HI R12, RZ, 0xf, R21 ;  /* 0x0000000fff0c7819 */ /* 0x000fe20000011615 */
[----:B------:R-:W-:Y:S01]  /*0f90*/  IMAD R22, R16, 0x2aab, RZ ;  /* 0x00002aab10167824 */ /* 0x000fe200078e02ff */
[----:B------:R-:W-:Y:S02]  /*0fa0*/  SHF.R.S32.HI R14, RZ, 0x10, R14 ;  /* 0x00000010ff0e7819 */ /* 0x000fe4000001140e */
[----:B------:R-:W-:Y:S02]  /*0fb0*/  SHF.R.U32.HI R2, RZ, 0xf, R19 ;  /* 0x0000000fff027819 */ /* 0x000fe40000011613 */
[----:B------:R-:W-:Y:S02]  /*0fc0*/  LEA.HI R12, R21, R12, RZ, 0x17 ;  /* 0x0000000c150c7211 */ /* 0x000fe400078fb8ff */
[----:B------:R-:W-:Y:S02]  /*0fd0*/  PRMT R23, R18, 0x9910, RZ ;  /* 0x0000991012177816 */ /* 0x000fe400000000ff */
[----:B------:R-:W-:-:S02]  /*0fe0*/  LOP3.LUT R21, R14, 0xffff, RZ, 0xc0, !PT ;  /* 0x0000ffff0e157812 */ /* 0x000fc400078ec0ff */
[----:B------:R-:W-:Y:S01]  /*0ff0*/  LEA.HI R14, R19, R2, RZ, 0x17 ;  /* 0x00000002130e7211 */ /* 0x000fe200078fb8ff */
[----:B------:R-:W-:Y:S01]  /*1000*/  IMAD R23, R23, 0x2aab, RZ ;  /* 0x00002aab17177824 */ /* 0x000fe200078e02ff */
[----:B------:R-:W-:Y:S02]  /*1010*/  SHF.R.S32.HI R2, RZ, 0x10, R22 ;  /* 0x00000010ff027819 */ /* 0x000fe40000011416 */
[----:B------:R-:W-:Y:S02]  /*1020*/  LOP3.LUT R5, R89, 0x70, R0, 0xf8, !PT ;  /* 0x0000007059057812 */ /* 0x000fe400078ef800 */
[----:B------:R-:W-:Y:S02]  /*1030*/  LOP3.LUT R25, R2, 0xffff, RZ, 0xc0, !PT ;  /* 0x0000ffff02197812 */ /* 0x000fe400078ec0ff */
[----:B------:R-:W-:Y:S01]  /*1040*/  SHF.R.S32.HI R19, RZ, 0x10, R23 ;  /* 0x00000010ff137819 */ /* 0x000fe20000011417 */
[----:B------:R-:W-:Y:S01]  /*1050*/  IMAD R23, R11, 0x3000, RZ ;  /* 0x000030000b177824 */ /* 0x000fe200078e02ff */
[----:B------:R-:W-:-:S02]  /*1060*/  SHF.R.U32.HI R2, RZ, 0xf, R25 ;  /* 0x0000000fff027819 */ /* 0x000fc40000011619 */
[----:B------:R-:W-:Y:S02]  /*1070*/  IADD3 R204, P6, R5, c[0x0][0x160], RZ ;  /* 0x0000580005cc7a10 */ /* 0x000fe40007fde0ff */
[----:B------:R-:W-:Y:S02]  /*1080*/  LEA.HI R4, R25, R2, RZ, 0x17 ;  /* 0x0000000219047211 */ /* 0x000fe400078fb8ff */
[----:B------:R-:W-:Y:S01]  /*1090*/  LOP3.LUT R2, R23, 0x70, R0, 0xf8, !PT ;  /* 0x0000007017027812 */ /* 0x000fe200078ef800 */
[----:B------:R-:W-:Y:S01]  /*10a0*/  IMAD.MOV.U32 R88, RZ, RZ, R204 ;  /* 0x000000ffff587224 */ /* 0x000fe200078e00cc */
[----:B------:R-:W-:Y:S02]  /*10b0*/  PRMT R12, R12, 0x9910, RZ ;  /* 0x000099100c0c7816 */ /* 0x000fe400000000ff */
[C---:B------:R-:W-:Y:S02]  /*10c0*/  IADD3 R30, P0, R2.reuse, c[0x0][0x160], RZ ;  /* 0x00005800021e7a10 */ /* 0x040fe40007f1e0ff */
[----:B------:R-:W-:Y:S01]  /*10d0*/  LEA.HI.X.SX32 R205, R5, c[0x0][0x164], 0x1, P6 ;  /* 0x0000590005cd7a11 */ /* 0x000fe200030f0eff */
[----:B------:R-:W-:Y:S01]  /*10e0*/  IMAD.MOV.U32 R5, RZ, RZ, R12 ;  /* 0x000000ffff057224 */ /* 0x000fe200078e000c */
[----:B------:R-:W-:-:S02]  /*10f0*/  LEA.HI.X.SX32 R31, R2, c[0x0][0x164], 0x1, P0 ;  /* 0x00005900021f7a11 */ /* 0x000fc400000f0eff */
[----:B------:R-:W-:Y:S02]  /*1100*/  PRMT R2, R6, 0x9910, RZ ;  /* 0x0000991006027816 */ /* 0x000fe400000000ff */
[----:B------:R-:W-:Y:S01]  /*1110*/  LOP3.LUT R22, R19, 0xffff, RZ, 0xc0, !PT ;  /* 0x0000ffff13167812 */ /* 0x000fe200078ec0ff */
[----:B------:R1:W-:Y:S01]  /*1120*/  LDGSTS.E.BYPASS.128 [R245+0x10000], [R30.64] ;  /* 0x100000001ef57fae */ /* 0x0003e2000b901c4c */
[----:B------:R-:W-:Y:S01]  /*1130*/  SHF.R.U32.HI R16, RZ, 0xf, R21 ;  /* 0x0000000fff107819 */ /* 0x000fe20000011615 */
[----:B------:R-:W-:Y:S01]  /*1140*/  IMAD R2, R2, 0xc00, RZ ;  /* 0x00000c0002027824 */ /* 0x000fe200078e02ff */
[----:B------:R-:W-:Y:S02]  /*1150*/  SHF.R.U32.HI R11, RZ, 0xf, R22 ;  /* 0x0000000fff0b7819 */ /* 0x000fe40000011616 */
[----:B------:R-:W-:Y:S01]  /*1160*/  LEA.HI R16, R21, R16, RZ, 0x17 ;  /* 0x0000001015107211 */ /* 0x000fe200078fb8ff */
[----:B------:R-:W-:Y:S01]  /*1170*/  IMAD.MOV R12, RZ, RZ, -R2 ;  /* 0x000000ffff0c7224 */ /* 0x000fe200078e0a02 */
[----:B------:R-:W-:Y:S01]  /*1180*/  PRMT R6, R14, 0x9910, RZ ;  /* 0x000099100e067816 */ /* 0x000fe200000000ff */
[----:B------:R-:W-:Y:S01]  /*1190*/  IMAD R2, R5, 0xc00, RZ ;  /* 0x00000c0005027824 */ /* 0x000fe200078e02ff */
[----:B------:R-:W-:-:S02]  /*11a0*/  SHF.R.S32.HI R21, RZ, 0x10, R24 ;  /* 0x00000010ff157819 */ /* 0x000fc40000011418 */
[----:B------:R-:W-:Y:S01]  /*11b0*/  PRMT R5, R12, 0x7710, RZ ;  /* 0x000077100c057816 */ /* 0x000fe200000000ff */
[----:B------:R-:W-:Y:S01]  /*11c0*/  IMAD.MOV R12, RZ, RZ, -R2 ;  /* 0x000000ffff0c7224 */ /* 0x000fe200078e0a02 */
[----:B------:R-:W-:Y:S01]  /*11d0*/  LEA.HI R11, R22, R11, RZ, 0x17 ;  /* 0x0000000b160b7211 */ /* 0x000fe200078fb8ff */
[----:B------:R-:W-:Y:S01]  /*11e0*/  IMAD R2, R6, 0xc00, RZ ;  /* 0x00000c0006027824 */ /* 0x000fe200078e02ff */
[----:B------:R-:W-:Y:S01]  /*11f0*/  LOP3.LUT R24, R21, 0xffff, RZ, 0xc0, !PT ;  /* 0x0000ffff15187812 */ /* 0x000fe200078ec0ff */
[----:B------:R-:W-:Y:S01]  /*1200*/  IMAD.IADD R8, R8, 0x1, R5 ;  /* 0x0000000108087824 */ /* 0x000fe200078e0205 */
[----:B------:R-:W-:Y:S02]  /*1210*/  PRMT R16, R16, 0x9910, RZ ;  /* 0x0000991010107816 */ /* 0x000fe400000000ff */
[----:B------:R-:W-:Y:S02]  /*1220*/  PRMT R6, R12, 0x7710, RZ ;  /* 0x000077100c067816 */ /* 0x000fe400000000ff */
[----:B------:R-:W-:Y:S01]  /*1230*/  PRMT R12, R11, 0x9910, RZ ;  /* 0x000099100b0c7816 */ /* 0x000fe200000000ff */
[----:B------:R-:W-:Y:S01]  /*1240*/  IMAD.MOV R11, RZ, RZ, -R2 ;  /* 0x000000ffff0b7224 */ /* 0x000fe200078e0a02 */
[----:B------:R-:W-:Y:S01]  /*1250*/  SHF.R.U32.HI R19, RZ, 0xf, R24 ;  /* 0x0000000fff137819 */ /* 0x000fe20000011618 */
[----:B------:R-:W-:Y:S01]  /*1260*/  IMAD.IADD R9, R9, 0x1, R6 ;  /* 0x0000000109097824 */ /* 0x000fe200078e0206 */
[----:B------:R-:W-:Y:S01]  /*1270*/  PRMT R5, R4, 0x9910, RZ ;  /* 0x0000991004057816 */ /* 0x000fe200000000ff */
[----:B------:R-:W-:Y:S01]  /*1280*/  IMAD.MOV.U32 R4, RZ, RZ, R16 ;  /* 0x000000ffff047224 */ /* 0x000fe200078e0010 */
[----:B------:R-:W-:Y:S01]  /*1290*/  LEA.HI R19, R24, R19, RZ, 0x17 ;  /* 0x0000001318137211 */ /* 0x000fe200078fb8ff */
[----:B------:R-:W-:Y:S01]  /*12a0*/  IMAD.MOV.U32 R6, RZ, RZ, R12 ;  /* 0x000000ffff067224 */ /* 0x000fe200078e000c */
[----:B------:R-:W-:Y:S01]  /*12b0*/  PRMT R11, R11, 0x7710, RZ ;  /* 0x000077100b0b7816 */ /* 0x000fe200000000ff */
[----:B------:R-:W-:Y:S01]  /*12c0*/  IMAD R2, R4, 0xc00, RZ ;  /* 0x00000c0004027824 */ /* 0x000fe200078e02ff */
[----:B------:R-:W-:Y:S01]  /*12d0*/  PRMT R19, R19, 0x9910, RZ ;  /* 0x0000991013137816 */ /* 0x000fe200000000ff */
[----:B------:R-:W-:Y:S01]  /*12e0*/  IMAD R4, R5, 0xc00, RZ ;  /* 0x00000c0005047824 */ /* 0x000fe200078e02ff */
[----:B------:R-:W-:Y:S01]  /*12f0*/  PRMT R8, R8, 0x9910, RZ ;  /* 0x0000991008087816 */ /* 0x000fe200000000ff */
[----:B------:R-:W-:Y:S01]  /*1300*/  IMAD R5, R6, 0xc00, RZ ;  /* 0x00000c0006057824 */ /* 0x000fe200078e02ff */
[--C-:B------:R-:W-:Y:S01]  /*1310*/  LOP3.LUT R22, R7, 0x70, R0.reuse, 0xf8, !PT ;  /* 0x0000007007167812 */ /* 0x100fe200078ef800 */
[----:B------:R-:W-:Y:S01]  /*1320*/  IMAD.MOV.U32 R6, RZ, RZ, R19 ;  /* 0x000000ffff067224 */ /* 0x000fe200078e0013 */
[----:B------:R-:W-:Y:S01]  /*1330*/  LOP3.LUT R21, R33, 0x70, R0, 0xf8, !PT ;  /* 0x0000007021157812 */ /* 0x000fe200078ef800 */
[----:B------:R-:W-:Y:S01]  /*1340*/  IMAD.MOV R5, RZ, RZ, -R5 ;  /* 0x000000ffff057224 */ /* 0x000fe200078e0a05 */
[----:B------:R-:W-:Y:S01]  /*1350*/  IADD3 R202, P5, R22, c[0x0][0x160], RZ ;  /* 0x0000580016ca7a10 */ /* 0x000fe20007fbe0ff */
[----:B------:R-:W-:Y:S01]  /*1360*/  IMAD.IADD R10, R10, 0x1, R11 ;  /* 0x000000010a0a7824 */ /* 0x000fe200078e020b */
[----:B------:R-:W-:Y:S01]  /*1370*/  IADD3 R200, P4, R21, c[0x0][0x160], RZ ;  /* 0x0000580015c87a10 */ /* 0x000fe20007f9e0ff */
[----:B------:R-:W-:Y:S01]  /*1380*/  IMAD.MOV R2, RZ, RZ, -R2 ;  /* 0x000000ffff027224 */ /* 0x000fe200078e0a02 */
[----:B------:R-:W-:Y:S01]  /*1390*/  PRMT R11, R5, 0x7710, RZ ;  /* 0x00007710050b7816 */ /* 0x000fe200000000ff */
[----:B------:R-:W-:Y:S01]  /*13a0*/  IMAD.MOV R4, RZ, RZ, -R4 ;  /* 0x000000ffff047224 */ /* 0x000fe200078e0a04 */
[----:B------:R-:W-:Y:S01]  /*13b0*/  PRMT R37, R10, 0x9910, RZ ;  /* 0x000099100a257816 */ /* 0x000fe200000000ff */
[----:B------:R-:W-:Y:S01]  /*13c0*/  IMAD R5, R6, 0xc00, RZ ;  /* 0x00000c0006057824 */ /* 0x000fe200078e02ff */
[----:B------:R-:W-:Y:S01]  /*13d0*/  PRMT R2, R2, 0x7710, RZ ;  /* 0x0000771002027816 */ /* 0x000fe200000000ff */
[----:B------:R-:W-:Y:S01]  /*13e0*/  IMAD.MOV.U32 R32, RZ, RZ, R200 ;  /* 0x000000ffff207224 */ /* 0x000fe200078e00c8 */
[----:B------:R-:W-:Y:S01]  /*13f0*/  PRMT R4, R4, 0x7710, RZ ;  /* 0x0000771004047816 */ /* 0x000fe200000000ff */
[----:B------:R-:W-:Y:S01]  /*1400*/  IMAD.MOV R5, RZ, RZ, -R5 ;  /* 0x000000ffff057224 */ /* 0x000fe200078e0a05 */
[----:B------:R-:W-:Y:S01]  /*1410*/  LOP3.LUT R6, R13, 0x70, R0, 0xf8, !PT ;  /* 0x000000700d067812 */ /* 0x000fe200078ef800 */
[----:B------:R-:W-:Y:S01]  /*1420*/  IMAD.IADD R15, R15, 0x1, R2 ;  /* 0x000000010f0f7824 */ /* 0x000fe200078e0202 */
[----:B------:R-:W-:Y:S01]  /*1430*/  LEA.HI.X.SX32 R35, R7, c[0x0][0x164], 0x1, P5 ;  /* 0x0000590007237a11 */ /* 0x000fe200028f0eff */
[----:B------:R-:W-:Y:S01]  /*1440*/  IMAD.IADD R2, R17, 0x1, R4 ;  /* 0x0000000111027824 */ /* 0x000fe200078e0204 */
[----:B------:R-:W-:Y:S01]  /*1450*/  PRMT R5, R5, 0x7710, RZ ;  /* 0x0000771005057816 */ /* 0x000fe200000000ff */
[----:B------:R-:W-:Y:S01]  /*1460*/  IMAD.IADD R4, R18, 0x1, R11 ;  /* 0x0000000112047824 */ /* 0x000fe200078e020b */
[----:B------:R-:W-:Y:S01]  /*1470*/  PRMT R11, R9, 0x9910, RZ ;  /* 0x00009910090b7816 */ /* 0x000fe200000000ff */
[----:B------:R-:W-:Y:S01]  /*1480*/  IMAD.MOV.U32 R9, RZ, RZ, R8 ;  /* 0x000000ffff097224 */ /* 0x000fe200078e0008 */
[----:B------:R-:W-:Y:S01]  /*1490*/  PRMT R15, R15, 0x9910, RZ ;  /* 0x000099100f0f7816 */ /* 0x000fe200000000ff */
[----:B------:R-:W-:Y:S01]  /*14a0*/  IMAD.IADD R5, R20, 0x1, R5 ;  /* 0x0000000114057824 */ /* 0x000fe200078e0205 */
[----:B------:R-:W-:Y:S01]  /*14b0*/  IADD3 R206, P3, R6, c[0x0][0x168], RZ ;  /* 0x00005a0006ce7a10 */ /* 0x000fe20007f7e0ff */
[----:B------:R-:W-:Y:S01]  /*14c0*/  IMAD R9, R9, 0x3000, RZ ;  /* 0x0000300009097824 */ /* 0x000fe200078e02ff */
[----:B------:R-:W-:Y:S01]  /*14d0*/  PRMT R4, R4, 0x9910, RZ ;  /* 0x0000991004047816 */ /* 0x000fe200000000ff */
[----:B------:R-:W-:Y:S01]  /*14e0*/  IMAD R11, R11, 0x3000, RZ ;  /* 0x000030000b0b7824 */ /* 0x000fe200078e02ff */
[----:B------:R-:W-:Y:S01]  /*14f0*/  PRMT R39, R5, 0x9910, RZ ;  /* 0x0000991005277816 */ /* 0x000fe200000000ff */
[----:B------:R-:W-:Y:S01]  /*1500*/  IMAD.MOV.U32 R5, RZ, RZ, R15 ;  /* 0x000000ffff057224 */ /* 0x000fe200078e000f */
[----:B------:R-:W-:Y:S01]  /*1510*/  PRMT R2, R2, 0x9910, RZ ;  /* 0x0000991002027816 */ /* 0x000fe200000000ff */
[----:B------:R-:W-:Y:S01]  /*1520*/  IMAD.MOV.U32 R15, RZ, RZ, R4 ;  /* 0x000000ffff0f7224 */ /* 0x000fe200078e0004 */
[----:B------:R-:W-:Y:S01]  /*1530*/  LEA.HI.X.SX32 R207, R6, c[0x0][0x16c], 0x1, P3 ;  /* 0x00005b0006cf7a11 */ /* 0x000fe200018f0eff */
[----:B------:R-:W-:Y:S01]  /*1540*/  IMAD R37, R37, 0x3000, RZ ;  /* 0x0000300025257824 */ /* 0x000fe200078e02ff */
[--C-:B------:R-:W-:Y:S01]  /*1550*/  LOP3.LUT R6, R9, 0x70, R0.reuse, 0xf8, !PT ;  /* 0x0000007009067812 */ /* 0x100fe200078ef800 */
[----:B------:R-:W-:Y:S01]  /*1560*/  IMAD R5, R5, 0x3000, RZ ;  /* 0x0000300005057824 */ /* 0x000fe200078e02ff */
[----:B------:R-:W-:Y:S01]  /*1570*/  LEA.HI.X.SX32 R201, R21, c[0x0][0x164], 0x1, P4 ;  /* 0x0000590015c97a11 */ /* 0x000fe200020f0eff */
[----:B------:R-:W-:Y:S01]  /*1580*/  IMAD R7, R2, 0x3000, RZ ;  /* 0x0000300002077824 */ /* 0x000fe200078e02ff */
[----:B-1----:R-:W-:Y:S01]  /*1590*/  LEA.HI.X.SX32 R31, R23, c[0x0][0x164], 0x1, P0 ;  /* 0x00005900171f7a11 */ /* 0x002fe200000f0eff */
[----:B------:R-:W-:Y:S01]  /*15a0*/  IMAD R15, R15, 0x3000, RZ ;  /* 0x000030000f0f7824 */ /* 0x000fe200078e02ff */
[----:B------:R-:W-:Y:S01]  /*15b0*/  LEA.HI.X.SX32 R203, R22, c[0x0][0x164], 0x1, P5 ;  /* 0x0000590016cb7a11 */ /* 0x000fe200028f0eff */
[----:B------:R-:W-:Y:S01]  /*15c0*/  IMAD R39, R39, 0x3000, RZ ;  /* 0x0000300027277824 */ /* 0x000fe200078e02ff */
[----:B------:R-:W-:Y:S01]  /*15d0*/  IADD3 R16, P0, R6, c[0x0][0x168], RZ ;  /* 0x00005a0006107a10 */ /* 0x000fe20007f1e0ff */
[----:B------:R1:W-:Y:S01]  /*15e0*/  LDGSTS.E.BYPASS.128 [R245+0x11000], [R200.64] ;  /* 0x11000000c8f57fae */ /* 0x0003e2000b901c4c */
[----:B------:R-:W-:Y:S01]  /*15f0*/  LOP3.LUT R8, R11, 0x70, R0, 0xf8, !PT ;  /* 0x000000700b087812 */ /* 0x000fe200078ef800 */
[----:B------:R-:W-:Y:S01]  /*1600*/  IMAD.MOV.U32 R34, RZ, RZ, R202 ;  /* 0x000000ffff227224 */ /* 0x000fe200078e00ca */
[--C-:B------:R-:W-:Y:S01]  /*1610*/  LOP3.LUT R10, R37, 0x70, R0.reuse, 0xf8, !PT ;  /* 0x00000070250a7812 */ /* 0x100fe200078ef800 */
[----:B------:R2:W-:Y:S01]  /*1620*/  LDGSTS.E.BYPASS.128 [R245+0x12000], [R202.64] ;  /* 0x12000000caf57fae */ /* 0x0005e2000b901c4c */
[----:B------:R-:W-:-:S02]  /*1630*/  LOP3.LUT R2, R5, 0x70, R0, 0xf8, !PT ;  /* 0x0000007005027812 */ /* 0x000fc400078ef800 */
[----:B------:R-:W-:Y:S01]  /*1640*/  LEA.HI.X.SX32 R17, R6, c[0x0][0x16c], 0x1, P0 ;  /* 0x00005b0006117a11 */ /* 0x000fe200000f0eff */
[----:B------:R3:W-:Y:S01]  /*1650*/  LDGSTS.E.BYPASS.128 [R245+0x13000], [R204.64] ;  /* 0x13000000ccf57fae */ /* 0x0007e2000b901c4c */
[--C-:B------:R-:W-:Y:S02]  /*1660*/  LOP3.LUT R4, R7, 0x70, R0.reuse, 0xf8, !PT ;  /* 0x0000007007047812 */ /* 0x100fe400078ef800 */
[----:B------:R-:W-:Y:S01]  /*1670*/  IADD3 R18, P2, R8, c[0x0][0x168], RZ ;  /* 0x00005a0008127a10 */ /* 0x000fe20007f5e0ff */
[----:B------:R-:W0:Y:S01]  /*1680*/  LDGDEPBAR ;  /* 0x00000000000079af */ /* 0x000e220000000000 */
[----:B------:R-:W-:Y:S02]  /*1690*/  LOP3.LUT R6, R15, 0x70, R0, 0xf8, !PT ;  /* 0x000000700f067812 */ /* 0x000fe400078ef800 */
[----:B------:R-:W-:Y:S01]  /*16a0*/  IADD3 R20, P1, R10, c[0x0][0x168], RZ ;  /* 0x00005a000a147a10 */ /* 0x000fe20007f3e0ff */
[----:B------:R4:W-:Y:S01]  /*16b0*/  LDGSTS.E.BYPASS.128 [R245], [R206.64] ;  /* 0x00000000cef57fae */ /* 0x0009e2000b901c4c */
[----:B------:R-:W-:-:S02]  /*16c0*/  LEA.HI.X.SX32 R89, R89, c[0x0][0x164], 0x1, P6 ;  /* 0x0000590059597a11 */ /* 0x000fc400030f0eff */
[----:B------:R-:W-:Y:S01]  /*16d0*/  LOP3.LUT R0, R39, 0x70, R0, 0xf8, !PT ;  /* 0x0000007027007812 */ /* 0x000fe200078ef800 */
[----:B------:R1:W-:Y:S01]  /*16e0*/  LDGSTS.E.BYPASS.128 [R245+0x1000], [R16.64] ;  /* 0x0100000010f57fae */ /* 0x0003e2000b901c4c */
[----:B------:R-:W-:Y:S02]  /*16f0*/  IADD3 R22, P6, R2, c[0x0][0x168], RZ ;  /* 0x00005a0002167a10 */ /* 0x000fe40007fde0ff */
[----:B------:R-:W-:Y:S02]  /*1700*/  LEA.HI.X.SX32 R33, R33, c[0x0][0x164], 0x1, P4 ;  /* 0x0000590021217a11 */ /* 0x000fe400020f0eff */
[----:B------:R-:W-:Y:S02]  /*1710*/  IADD3 R24, P5, R4, c[0x0][0x168], RZ ;  /* 0x00005a0004187a10 */ /* 0x000fe40007fbe0ff */
[----:B------:R-:W-:Y:S02]  /*1720*/  LEA.HI.X.SX32 R19, R8, c[0x0][0x16c], 0x1, P2 ;  /* 0x00005b0008137a11 */ /* 0x000fe400010f0eff */
[----:B------:R-:W-:-:S02]  /*1730*/  IADD3 R26, P4, R6, c[0x0][0x168], RZ ;  /* 0x00005a00061a7a10 */ /* 0x000fc40007f9e0ff */
[----:B----4-:R-:W-:Y:S01]  /*1740*/  LEA.HI.X.SX32 R207, R13, c[0x0][0x16c], 0x1, P3 ;  /* 0x00005b000dcf7a11 */ /* 0x010fe200018f0eff */
[----:B------:R4:W-:Y:S01]  /*1750*/  LDGSTS.E.BYPASS.128 [R245+0x2000], [R18.64] ;  /* 0x0200000012f57fae */ /* 0x0009e2000b901c4c */
[----:B------:R-:W-:Y:S01]  /*1760*/  LEA.HI.X.SX32 R21, R10, c[0x0][0x16c], 0x1, P1 ;  /* 0x00005b000a157a11 */ /* 0x000fe200008f0eff */
[----:B------:R-:W-:Y:S01]  /*1770*/  CS2R R12, SRZ ;  /* 0x00000000000c7805 */ /* 0x000fe2000001ff00 */
[----:B------:R-:W-:Y:S02]  /*1780*/  IADD3 R28, P3, R0, c[0x0][0x168], RZ ;  /* 0x00005a00001c7a10 */ /* 0x000fe40007f7e0ff */
[----:B------:R-:W-:Y:S01]  /*1790*/  LEA.HI.X.SX32 R23, R2, c[0x0][0x16c], 0x1, P6 ;  /* 0x00005b0002177a11 */ /* 0x000fe200030f0eff */
[----:B------:R2:W-:Y:S01]  /*17a0*/  LDGSTS.E.BYPASS.128 [R245+0x3000], [R20.64] ;  /* 0x0300000014f57fae */ /* 0x0005e2000b901c4c */
[----:B------:R-:W-:Y:S02]  /*17b0*/  LEA.HI.X.SX32 R25, R4, c[0x0][0x16c], 0x1, P5 ;  /* 0x00005b0004197a11 */ /* 0x000fe400028f0eff */
[----:B------:R-:W-:Y:S01]  /*17c0*/  LEA.HI.X.SX32 R27, R6, c[0x0][0x16c], 0x1, P4 ;  /* 0x00005b00061b7a11 */ /* 0x000fe200020f0eff */
[----:B------:R3:W-:Y:S01]  /*17d0*/  LDGSTS.E.BYPASS.128 [R245+0x4000], [R22.64] ;  /* 0x0400000016f57fae */ /* 0x0007e2000b901c4c */
[----:B------:R-:W-:-:S02]  /*17e0*/  LEA.HI.X.SX32 R29, R0, c[0x0][0x16c], 0x1, P3 ;  /* 0x00005b00001d7a11 */ /* 0x000fc400018f0eff */
[----:B-1----:R-:W-:Y:S01]  /*17f0*/  LEA.HI.X.SX32 R17, R9, c[0x0][0x16c], 0x1, P0 ;  /* 0x00005b0009117a11 */ /* 0x002fe200000f0eff */
[----:B------:R1:W-:Y:S01]  /*1800*/  LDGSTS.E.BYPASS.128 [R245+0x5000], [R24.64] ;  /* 0x0500000018f57fae */ /* 0x0003e2000b901c4c */
[----:B----4-:R-:W-:Y:S01]  /*1810*/  LEA.HI.X.SX32 R19, R11, c[0x0][0x16c], 0x1, P2 ;  /* 0x00005b000b137a11 */ /* 0x010fe200010f0eff */
[----:B------:R-:W-:Y:S01]  /*1820*/  CS2R R8, SRZ ;  /* 0x0000000000087805 */ /* 0x000fe2000001ff00 */
[----:B------:R-:W-:Y:S01]  /*1830*/  LOP3.LUT R3, R3, 0x10, R228, 0xf8, !PT ;  /* 0x0000001003037812 */ /* 0x000fe200078ef8e4 */
[----:B------:R4:W-:Y:S01]  /*1840*/  LDGSTS.E.BYPASS.128 [R245+0x6000], [R26.64] ;  /* 0x060000001af57fae */ /* 0x0009e2000b901c4c */
[----:B--2---:R-:W-:Y:S01]  /*1850*/  LEA.HI.X.SX32 R21, R37, c[0x0][0x16c], 0x1, P1 ;  /* 0x00005b0025157a11 */ /* 0x004fe200008f0eff */
[----:B------:R-:W-:Y:S01]  /*1860*/  CS2R R10, SRZ ;  /* 0x00000000000a7805 */ /* 0x000fe2000001ff00 */
[----:B------:R-:W-:Y:S01]  /*1870*/  IADD3 R202, P1, R202, 0x100, RZ ;  /* 0x00000100caca7810 */ /* 0x000fe20007f3e0ff */
[----:B------:R2:W-:Y:S01]  /*1880*/  LDGSTS.E.BYPASS.128 [R245+0x7000], [R28.64] ;  /* 0x070000001cf57fae */ /* 0x0005e2000b901c4c */
[----:B---3--:R-:W-:Y:S01]  /*1890*/  LEA.HI.X.SX32 R23, R5, c[0x0][0x16c], 0x1, P6 ;  /* 0x00005b0005177a11 */ /* 0x008fe200030f0eff */
[----:B------:R-:W-:Y:S01]  /*18a0*/  IMAD.SHL.U32 R3, R3, 0x80, RZ ;  /* 0x0000008003037824 */ /* 0x000fe200078e00ff */
[----:B------:R-:W-:Y:S01]  /*18b0*/  IADD3 R200, P2, R200, 0x100, RZ ;  /* 0x00000100c8c87810 */ /* 0x000fe20007f5e0ff */
[----:B------:R-:W0:Y:S01]  /*18c0*/  LDGDEPBAR ;  /* 0x00000000000079af */ /* 0x000e220000000000 */
[----:B-1----:R-:W-:Y:S01]  /*18d0*/  LEA.HI.X.SX32 R25, R7, c[0x0][0x16c], 0x1, P5 ;  /* 0x00005b0007197a11 */ /* 0x002fe200028f0eff */
[----:B------:R-:W-:Y:S01]  /*18e0*/  IMAD.X R201, RZ, RZ, R35, P1 ;  /* 0x000000ffffc97224 */ /* 0x000fe200008e0623 */
[----:B------:R-:W-:Y:S01]  /*18f0*/  IADD3 R91, R3, 0x2000, RZ ;  /* 0x00002000035b7810 */ /* 0x000fe20007ffe0ff */
[----:B------:R-:W-:Y:S01]  /*1900*/  BAR.SYNC.DEFER_BLOCKING 0x0 ;  /* 0x0000000000007b1d */ /* 0x000fe20000010000 */
[----:B----4-:R-:W-:Y:S01]  /*1910*/  LEA.HI.X.SX32 R27, R15, c[0x0][0x16c], 0x1, P4 ;  /* 0x00005b000f1b7a11 */ /* 0x010fe200020f0eff */
[----:B------:R-:W-:Y:S01]  /*1920*/  CS2R R36, SRZ ;  /* 0x0000000000247805 */ /* 0x000fe2000001ff00 */
[----:B------:R-:W-:Y:S01]  /*1930*/  IADD3 R224, R3, 0x1000, RZ ;  /* 0x0000100003e07810 */ /* 0x000fe20007ffe0ff */
[----:B------:R-:W-:Y:S01]  /*1940*/  CS2R R4, SRZ ;  /* 0x0000000000047805 */ /* 0x000fe2000001ff00 */
[----:B--2---:R-:W-:Y:S01]  /*1950*/  LEA.HI.X.SX32 R29, R39, c[0x0][0x16c], 0x1, P3 ;  /* 0x00005b00271d7a11 */ /* 0x004fe200018f0eff */
[----:B------:R-:W-:Y:S01]  /*1960*/  CS2R R6, SRZ ;  /* 0x0000000000067805 */ /* 0x000fe2000001ff00 */
[----:B------:R-:W-:Y:S01]  /*1970*/  IADD3 R2, P3, R30, 0x100, RZ ;  /* 0x000001001e027810 */ /* 0x000fe20007f7e0ff */
[----:B------:R-:W-:Y:S01]  /*1980*/  CS2R R38, SRZ ;  /* 0x0000000000267805 */ /* 0x000fe2000001ff00 */
[----:B------:R-:W-:Y:S01]  /*1990*/  IADD3 R221, R3, 0x3000, RZ ;  /* 0x0000300003dd7810 */ /* 0x000fe20007ffe0ff */
[----:B------:R-:W-:Y:S01]  /*19a0*/  IMAD.X R3, RZ, RZ, R33, P2 ;  /* 0x000000ffff037224 */ /* 0x000fe200010e0621 */
[----:B------:R-:W-:Y:S01]  /*19b0*/  IADD3 R218, P1, R26, 0x100, RZ ;  /* 0x000001001ada7810 */ /* 0x000fe20007f3e0ff */
[----:B------:R-:W-:Y:S01]  /*19c0*/  IMAD.X R0, RZ, RZ, R31, P3 ;  /* 0x000000ffff007224 */ /* 0x000fe200018e061f */
[----:B------:R-:W-:Y:S01]  /*19d0*/  IADD3 R216, P2, R24, 0x100, RZ ;  /* 0x0000010018d87810 */ /* 0x000fe20007f5e0ff */
[----:B------:R-:W-:Y:S01]  /*19e0*/  CS2R R14, SRZ ;  /* 0x00000000000e7805 */ /* 0x000fe2000001ff00 */
[----:B------:R-:W-:Y:S01]  /*19f0*/  IADD3 R214, P3, R22, 0x100, RZ ;  /* 0x0000010016d67810 */ /* 0x000fe20007f7e0ff */
[----:B------:R-:W-:Y:S01]  /*1a00*/  IMAD.X R217, RZ, RZ, R27, P1 ;  /* 0x000000ffffd97224 */ /* 0x000fe200008e061b */
[----:B------:R-:W-:Y:S01]  /*1a10*/  IADD3 R212, P4, R20, 0x100, RZ ;  /* 0x0000010014d47810 */ /* 0x000fe20007f9e0ff */
[----:B------:R-:W-:Y:S01]  /*1a20*/  IMAD.X R215, RZ, RZ, R25, P2 ;  /* 0x000000ffffd77224 */ /* 0x000fe200010e0619 */
[----:B------:R-:W-:Y:S01]  /*1a30*/  IADD3 R210, P5, R18, 0x100, RZ ;  /* 0x0000010012d27810 */ /* 0x000fe20007fbe0ff */
[----:B------:R-:W-:Y:S01]  /*1a40*/  IMAD.X R213, RZ, RZ, R23, P3 ;  /* 0x000000ffffd57224 */ /* 0x000fe200018e0617 */
[-C--:B------:R-:W-:Y:S01]  /*1a50*/  LOP3.LUT R226, R227, R246.reuse, RZ, 0xfc, !PT ;  /* 0x000000f6e3e27212 */ /* 0x080fe200078efcff */
[----:B------:R-:W-:Y:S01]  /*1a60*/  IMAD.X R211, RZ, RZ, R21, P4 ;  /* 0x000000ffffd37224 */ /* 0x000fe200020e0615 */
[-C--:B------:R-:W-:Y:S01]  /*1a70*/  LOP3.LUT R222, R91, R246.reuse, RZ, 0xfc, !PT ;  /* 0x000000f65bde7212 */ /* 0x080fe200078efcff */
[----:B------:R-:W-:Y:S01]  /*1a80*/  @!PT LDS RZ, [RZ] ;  /* 0x00000000fffff984 */ /* 0x000fe20000000800 */
[----:B------:R-:W-:Y:S01]  /*1a90*/  @!PT LDS RZ, [RZ] ;  /* 0x00000000fffff984 */ /* 0x000fe20000000800 */
[----:B------:R-:W-:Y:S01]  /*1aa0*/  @!PT LDS RZ, [RZ] ;  /* 0x00000000fffff984 */ /* 0x000fe20000000800 */
[----:B------:R1:W-:Y:S01]  /*1ab0*/  LDGSTS.E.BYPASS.128 [R245+0x14000], [R30.64+0x80] ;  /* 0x140000801ef57fae */ /* 0x0003e2000b901c4c */
[-C--:B------:R-:W-:Y:S01]  /*1ac0*/  LOP3.LUT R221, R221, R246.reuse, RZ, 0xfc, !PT ;  /* 0x000000f6dddd7212 */ /* 0x080fe200078efcff */
[----:B------:R-:W-:Y:S01]  /*1ad0*/  IMAD.X R209, RZ, RZ, R19, P5 ;  /* 0x000000ffffd17224 */ /* 0x000fe200028e0613 */
[----:B------:R-:W-:Y:S01]  /*1ae0*/  LOP3.LUT R223, R224, R246, RZ, 0xfc, !PT ;  /* 0x000000f6e0df7212 */ /* 0x000fe200078efcff */
[----:B------:R1:W-:Y:S04]  /*1af0*/  LDGSTS.E.BYPASS.128 [R245+0x15000], [R32.64+0x80] ;  /* 0x1500008020f57fae */ /* 0x0003e8000b901c4c */
[----:B------:R1:W-:Y:S04]  /*1b00*/  LDGSTS.E.BYPASS.128 [R245+0x16000], [R34.64+0x80] ;  /* 0x1600008022f57fae */ /* 0x0003e8000b901c4c */
[----:B------:R1:W-:Y:S04]  /*1b10*/  LDGSTS.E.BYPASS.128 [R245+0x17000], [R88.64+0x80] ;  /* 0x1700008058f57fae */ /* 0x0003e8000b901c4c */
[----:B------:R-:W0:Y:S04]  /*1b20*/  LDGDEPBAR ;  /* 0x00000000000079af */ /* 0x000e280000000000 */
[----:B------:R2:W-:Y:S04]  /*1b30*/  LDGSTS.E.BYPASS.128 [R245+0x8000], [R206.64+0x80] ;  /* 0x08000080cef57fae */ /* 0x0005e8000b901c4c */
[----:B------:R1:W-:Y:S04]  /*1b40*/  LDGSTS.E.BYPASS.128 [R245+0x9000], [R16.64+0x80] ;  /* 0x0900008010f57fae */ /* 0x0003e8000b901c4c */
[----:B------:R1:W-:Y:S04]  /*1b50*/  LDGSTS.E.BYPASS.128 [R245+0xa000], [R18.64+0x80] ;  /* 0x0a00008012f57fae */ /* 0x0003e8000b901c4c */
[----:B------:R1:W-:Y:S01]  /*1b60*/  LDGSTS.E.BYPASS.128 [R245+0xb000], [R20.64+0x80] ;  /* 0x0b00008014f57fae */ /* 0x0003e2000b901c4c */
[----:B--2---:R-:W-:-:S03]  /*1b70*/  IADD3 R206, P0, R206, 0x100, RZ ;  /* 0x00000100cece7810 */ /* 0x004fc60007f1e0ff */
[----:B------:R1:W-:Y:S02]  /*1b80*/  LDGSTS.E.BYPASS.128 [R245+0xc000], [R22.64+0x80] ;  /* 0x0c00008016f57fae */ /* 0x0003e4000b901c4c */
[----:B------:R-:W-:Y:S01]  /*1b90*/  IMAD.X R205, RZ, RZ, R207, P0 ;  /* 0x000000ffffcd7224 */ /* 0x000fe200000e06cf */
[----:B------:R-:W-:Y:S01]  /*1ba0*/  IADD3 R204, P0, R204, 0x100, RZ ;  /* 0x00000100cccc7810 */ /* 0x000fe20007f1e0ff */
[----:B------:R1:W-:Y:S04]  /*1bb0*/  LDGSTS.E.BYPASS.128 [R245+0xd000], [R24.64+0x80] ;  /* 0x0d00008018f57fae */ /* 0x0003e8000b901c4c */
[----:B------:R1:W-:Y:S01]  /*1bc0*/  LDGSTS.E.BYPASS.128 [R245+0xe000], [R26.64+0x80] ;  /* 0x0e0000801af57fae */ /* 0x0003e2000b901c4c */
[----:B------:R-:W-:Y:S01]  /*1bd0*/  IMAD.X R203, RZ, RZ, R89, P0 ;  /* 0x000000ffffcb7224 */ /* 0x000fe200000e0659 */
[----:B------:R-:W-:-:S02]  /*1be0*/  IADD3 R220, P0, R28, 0x100, RZ ;  /* 0x000001001cdc7810 */ /* 0x000fc40007f1e0ff */
[----:B------:R1:W-:Y:S03]  /*1bf0*/  LDGSTS.E.BYPASS.128 [R245+0xf000], [R28.64+0x80] ;  /* 0x0f0000801cf57fae */ /* 0x0003e6000b901c4c */
[----:B------:R-:W-:Y:S01]  /*1c00*/  IMAD.X R219, RZ, RZ, R29, P0 ;  /* 0x000000ffffdb7224 */ /* 0x000fe200000e061d */
[----:B------:R-:W0:Y:S01]  /*1c10*/  LDGDEPBAR ;  /* 0x00000000000079af */ /* 0x000e220000000000 */
[----:B------:R-:W-:-:S05]  /*1c20*/  IADD3 R208, P0, R16, 0x100, RZ ;  /* 0x0000010010d07810 */ /* 0x000fca0007f1e0ff */
[----:B------:R-:W-:Y:S02]  /*1c30*/  IMAD.X R207, RZ, RZ, R17, P0 ;  /* 0x000000ffffcf7224 */ /* 0x000fe400000e0611 */
.L_x_0:
[----:B------:R-:W-:-:S04]  /*1c40*/  DEPBAR.LE SB0, 0x2 ;  /* 0x000080800000791a */ /* 0x000fc80000000000 */
[----:B------:R-:W-:Y:S01]  /*1c50*/  UIADD3 UR9, UR9, 0x1, URZ ;  /* 0x0000000109097890 */ /* 0x000fe2000fffe03f */
[----:B-1----:R-:W-:Y:S01]  /*1c60*/  IMAD.IADD R17, R246, 0x1, R227 ;  /* 0x00000001f6117824 */ /* 0x002fe200078e02e3 */
[----:B------:R-:W-:Y:S02]  /*1c70*/  UIADD3 UR8, UR8, 0x1, URZ ;  /* 0x0000000108087890 */ /* 0x000fe4000fffe03f */
[----:B------:R-:W-:Y:S02]  /*1c80*/  UISETP.GE.AND UP0, UPT, UR9, 0x2, UPT ;  /* 0x000000020900788c */ /* 0x000fe4000bf06270 */
[----:B------:R-:W-:Y:S02]  /*1c90*/  UISETP.GE.AND UP1, UPT, UR8, 0x2, UPT ;  /* 0x000000020800788c */ /* 0x000fe4000bf26270 */
[----:B------:R-:W-:Y:S02]  /*1ca0*/  USEL UR9, UR9, URZ, !UP0 ;  /* 0x0000003f09097287 */ /* 0x000fe4000c000000 */
[----:B------:R-:W-:-:S02]  /*1cb0*/  UISETP.GE.U32.AND UP0, UPT, UR4, 0x5e, UPT ;  /* 0x0000005e0400788c */ /* 0x000fc4000bf06070 */
[----:B------:R-:W-:Y:S01]  /*1cc0*/  ULEA UR11, UR9, 0x10000, 0xe ;  /* 0x00010000090b7891 */ /* 0x000fe2000f8e703f */
[----:B------:R-:W-:Y:S01]  /*1cd0*/  BAR.SYNC.DEFER_BLOCKING 0x0 ;  /* 0x0000000000007b1d */ /* 0x000fe20000010000 */
[----:B------:R-:W-:Y:S01]  /*1ce0*/  IMAD.U32 R32, RZ, RZ, UR9 ;  /* 0x00000009ff207e24 */ /* 0x000fe2000f8e00ff */
[----:B------:R-:W-:Y:S02]  /*1cf0*/  UISETP.GE.U32.AND.EX UP0, UPT, UR5, URZ, UPT, UP0 ;  /* 0x0000003f0500728c */ /* 0x000fe4000bf06100 */
[----:B------:R-:W-:Y:S01]  /*1d00*/  USEL UR8, UR8, URZ, !UP1 ;  /* 0x0000003f08087287 */ /* 0x000fe2000c800000 */
[C---:B------:R-:W-:Y:S01]  /*1d10*/  IMAD R96, R32.reuse, 0x8000, R226 ;  /* 0x0000800020607824 */ /* 0x040fe200078e02e2 */
[----:B------:R-:W-:Y:S01]  /*1d20*/  UIADD3 UR4, UP1, UR4, 0x1, URZ ;  /* 0x0000000104047890 */ /* 0x000fe2000ff3e03f */
[C---:B------:R-:W-:Y:S01]  /*1d30*/  IMAD R100, R32.reuse, 0x8000, R223 ;  /* 0x0000800020647824 */ /* 0x040fe200078e02df */
[----:B------:R-:W-:Y:S01]  /*1d40*/  PLOP3.LUT P0, PT, PT, PT, UP0, 0x80, 0x0 ;  /* 0x000000000000781c */ /* 0x000fe20003f0f008 */
[C---:B------:R-:W-:Y:S01]  /*1d50*/  IMAD R104, R32.reuse, 0x8000, R222 ;  /* 0x0000800020687824 */ /* 0x040fe200078e02de */
[----:B------:R-:W-:Y:S01]  /*1d60*/  UIADD3.X UR5, URZ, UR5, URZ, UP1, !UPT ;  /* 0x000000053f057290 */ /* 0x000fe20008ffe43f */
[----:B------:R-:W-:-:S02]  /*1d70*/  IMAD R108, R32, 0x8000, R221 ;  /* 0x00008000206c7824 */ /* 0x000fc400078e02dd */
[C---:B------:R-:W-:Y:S02]  /*1d80*/  IMAD R28, R32.reuse, 0x8000, R17 ;  /* 0x00008000201c7824 */ /* 0x040fe400078e0211 */
[----:B------:R-:W-:-:S04]  /*1d90*/  IMAD R32, R32, 0x8000, R225 ;  /* 0x0000800020207824 */ /* 0x000fc800078e02e1 */
[--C-:B------:R-:W-:Y:S01]  /*1da0*/  IMAD.IADD R248, R227, 0x1, R32.reuse ;  /* 0x00000001e3f87824 */ /* 0x100fe200078e0220 */
[----:B------:R-:W-:Y:S04]  /*1db0*/  LDSM.16.M88.4 R24, [R244+UR11] ;  /* 0x0000000bf418783b */ /* 0x000fe80008000200 */
[----:B------:R-:W1:Y:S04]  /*1dc0*/  LDSM.16.M88.4 R96, [R96] ;  /* 0x000000006060783b */ /* 0x000e680000000200 */
[----:B------:R-:W2:Y:S04]  /*1dd0*/  LDSM.16.M88.4 R100, [R100] ;  /* 0x000000006464783b */ /* 0x000ea80000000200 */
[----:B------:R-:W3:Y:S04]  /*1de0*/  LDSM.16.M88.4 R104, [R104] ;  /* 0x000000006868783b */ /* 0x000ee80000000200 */
[----:B------:R-:W4:Y:S04]  /*1df0*/  LDSM.16.M88.4 R108, [R108] ;  /* 0x000000006c6c783b */ /* 0x000f280000000200 */
[----:B------:R-:W3:Y:S04]  /*1e00*/  LDSM.16.M88.4 R112, [R28+0x4000] ;  /* 0x004000001c70783b */ /* 0x000ee80000000200 */
[----:B------:R-:W4:Y:S04]  /*1e10*/  LDSM.16.M88.4 R116, [R28+0x5000] ;  /* 0x005000001c74783b */ /* 0x000f280000000200 */
[----:B------:R-:W4:Y:S04]  /*1e20*/  LDSM.16.M88.4 R120, [R28+0x6000] ;  /* 0x006000001c78783b */ /* 0x000f280000000200 */
[----:B------:R-:W4:Y:S04]  /*1e30*/  LDSM.16.M88.4 R124, [R28+0x7000] ;  /* 0x007000001c7c783b */ /* 0x000f280000000200 */
[----:B------:R-:W4:Y:S04]  /*1e40*/  LDSM.16.M88.4 R20, [R240+UR11] ;  /* 0x0000000bf014783b */ /* 0x000f280008000200 */
[----:B------:R-:W4:Y:S04]  /*1e50*/  LDSM.16.M88.4 R16, [R236+UR11] ;  /* 0x0000000bec10783b */ /* 0x000f280008000200 */
[----:B------:R-:W4:Y:S01]  /*1e60*/  LDSM.16.M88.4 R28, [R232+UR11] ;  /* 0x0000000be81c783b */ /* 0x000f220008000200 */
[C---:B-1----:R-:W-:Y:S03]  /*1e70*/  IMMA.16832.S8.S8.SAT R128, R24.reuse.ROW, R96.COL, R128 ;  /* 0x0000006018807237 */ /* 0x042fe60000445c80 */
[----:B------:R-:W-:Y:S04]  /*1e80*/  LDSM.16.M88.4 R88, [R235+UR11] ;  /* 0x0000000beb58783b */ /* 0x000fe80008000200 */
[----:B------:R-:W-:Y:S01]  /*1e90*/  LDSM.16.M88.4 R196, [R242+UR11] ;  /* 0x0000000bf2c4783b */ /* 0x000fe20008000200 */
[C---:B--2---:R-:W-:Y:S03]  /*1ea0*/  IMMA.16832.S8.S8.SAT R132, R24.reuse.ROW, R100.COL, R132 ;  /* 0x0000006418847237 */ /* 0x044fe60000445c84 */
[----:B------:R-:W-:Y:S05]  /*1eb0*/  LDSM.16.M88.4 R192, [R238+UR11] ;  /* 0x0000000beec0783b */ /* 0x000fea0008000200 */
[C---:B---3--:R-:W-:Y:S08]  /*1ec0*/  IMMA.16832.S8.S8.SAT R136, R24.reuse.ROW, R104.COL, R136 ;  /* 0x0000006818887237 */ /* 0x048ff00000445c88 */
[C---:B----4-:R-:W-:Y:S08]  /*1ed0*/  IMMA.16832.S8.S8.SAT R148, R24.reuse.ROW, R108.COL, R148 ;  /* 0x0000006c18947237 */ /* 0x050ff00000445c94 */
[C---:B------:R-:W-:Y:S08]  /*1ee0*/  IMMA.16832.S8.S8.SAT R152, R24.reuse.ROW, R112.COL, R152 ;  /* 0x0000007018987237 */ /* 0x040ff00000445c98 */
[C---:B------:R-:W-:Y:S08]  /*1ef0*/  IMMA.16832.S8.S8.SAT R160, R24.reuse.ROW, R116.COL, R160 ;  /* 0x0000007418a07237 */ /* 0x040ff00000445ca0 */
[C---:B------:R-:W-:Y:S08]  /*1f00*/  IMMA.16832.S8.S8.SAT R168, R24.reuse.ROW, R120.COL, R168 ;  /* 0x0000007818a87237 */ /* 0x040ff00000445ca8 */
[----:B------:R-:W-:Y:S01]  /*1f10*/  IMMA.16832.S8.S8.SAT R164, R24.ROW, R124.COL, R164 ;  /* 0x0000007c18a47237 */ /* 0x000fe20000445ca4 */
[----:B------:R-:W1:Y:S07]  /*1f20*/  LDSM.16.M88.4 R24, [R243+UR11] ;  /* 0x0000000bf318783b */ /* 0x000e6e0008000200 */
[C---:B------:R-:W-:Y:S08]  /*1f30*/  IMMA.16832.S8.S8.SAT R156, R20.reuse.ROW, R96.COL, R156 ;  /* 0x00000060149c7237 */ /* 0x040ff00000445c9c */
[C---:B------:R-:W-:Y:S08]  /*1f40*/  IMMA.16832.S8.S8.SAT R144, R20.reuse.ROW, R100.COL, R144 ;  /* 0x0000006414907237 */ /* 0x040ff00000445c90 */
[C---:B------:R-:W-:Y:S08]  /*1f50*/  IMMA.16832.S8.S8.SAT R140, R20.reuse.ROW, R104.COL, R140 ;  /* 0x00000068148c7237 */ /* 0x040ff00000445c8c */
[C---:B------:R-:W-:Y:S08]  /*1f60*/  IMMA.16832.S8.S8.SAT R36, R20.reuse.ROW, R108.COL, R36 ;  /* 0x0000006c14247237 */ /* 0x040ff00000445c24 */
[C---:B------:R-:W-:Y:S08]  /*1f70*/  IMMA.16832.S8.S8.SAT R40, R20.reuse.ROW, R112.COL, R40 ;  /* 0x0000007014287237 */ /* 0x040ff00000445c28 */
[C---:B------:R-:W-:Y:S08]  /*1f80*/  IMMA.16832.S8.S8.SAT R44, R20.reuse.ROW, R116.COL, R44 ;  /* 0x00000074142c7237 */ /* 0x040ff00000445c2c */
[C---:B------:R-:W-:Y:S08]  /*1f90*/  IMMA.16832.S8.S8.SAT R48, R20.reuse.ROW, R120.COL, R48 ;  /* 0x0000007814307237 */ /* 0x040ff00000445c30 */
[----:B------:R-:W-:Y:S01]  /*1fa0*/  IMMA.16832.S8.S8.SAT R52, R20.ROW, R124.COL, R52 ;  /* 0x0000007c14347237 */ /* 0x000fe20000445c34 */
[----:B------:R-:W2:Y:S07]  /*1fb0*/  LDSM.16.M88.4 R20, [R239+UR11] ;  /* 0x0000000bef14783b */ /* 0x000eae0008000200 */
        /* <DEDUP_REMOVED lines=8> */
[----:B------:R-:W3:Y:S07]  /*2040*/  LDSM.16.M88.4 R84, [R231+UR11] ;  /* 0x0000000be754783b */ /* 0x000eee0008000200 */
[C---:B------:R-:W-:Y:S08]  /*2050*/  IMMA.16832.S8.S8.SAT R4, R28.reuse.ROW, R96.COL, R4 ;  /* 0x000000601c047237 */ /* 0x040ff00000445c04 */
[C---:B------:R-:W-:Y:S08]  /*2060*/  IMMA.16832.S8.S8.SAT R8, R28.reuse.ROW, R100.COL, R8 ;  /* 0x000000641c087237 */ /* 0x040ff00000445c08 */
[C---:B------:R-:W-:Y:S08]  /*2070*/  IMMA.16832.S8.S8.SAT R92, R28.reuse.ROW, R104.COL, R12 ;  /* 0x000000681c5c7237 */ /* 0x040ff00000445c0c */
[C---:B------:R-:W-:Y:S08]  /*2080*/  IMMA.16832.S8.S8.SAT R180, R28.reuse.ROW, R116.COL, R180 ;  /* 0x000000741cb47237 */ /* 0x040ff00000445cb4 */
[----:B------:R-:W-:Y:S07]  /*2090*/  IMMA.16832.S8.S8.SAT R176, R28.ROW, R120.COL, R176 ;  /* 0x000000781cb07237 */ /* 0x000fee0000445cb0 */
[----:B------:R-:W-:Y:S01]  /*20a0*/  IMAD.IADD R120, R224, 0x1, R32 ;  /* 0x00000001e0787824 */ /* 0x000fe200078e0220 */
[C---:B-1----:R-:W-:Y:S01]  /*20b0*/  IMMA.16832.S8.S8.SAT R128, R24.reuse.ROW, R98.COL, R128 ;  /* 0x0000006218807237 */ /* 0x042fe20000445c80 */
[----:B------:R-:W-:Y:S04]  /*20c0*/  LDSM.16.M88.4 R32, [R248+0x7000] ;  /* 0x00700000f820783b */ /* 0x000fe80000000200 */
[----:B------:R-:W-:Y:S03]  /*20d0*/  LDSM.16.M88.4 R12, [R120+0x1000] ;  /* 0x00100000780c783b */ /* 0x000fe60000000200 */
[C---:B------:R-:W-:Y:S08]  /*20e0*/  IMMA.16832.S8.S8.SAT R132, R24.reuse.ROW, R102.COL, R132 ;  /* 0x0000006618847237 */ /* 0x040ff00000445c84 */
[----:B------:R-:W-:Y:S08]  /*20f0*/  IMMA.16832.S8.S8.SAT R136, R24.ROW, R106.COL, R136 ;  /* 0x0000006a18887237 */ /* 0x000ff00000445c88 */
[C---:B--2---:R-:W-:Y:S08]  /*2100*/  IMMA.16832.S8.S8.SAT R156, R20.reuse.ROW, R98.COL, R156 ;  /* 0x00000062149c7237 */ /* 0x044ff00000445c9c */
[C---:B------:R-:W-:Y:S08]  /*2110*/  IMMA.16832.S8.S8.SAT R144, R20.reuse.ROW, R102.COL, R144 ;  /* 0x0000006614907237 */ /* 0x040ff00000445c90 */
[----:B------:R-:W-:Y:S08]  /*2120*/  IMMA.16832.S8.S8.SAT R140, R20.ROW, R106.COL, R140 ;  /* 0x0000006a148c7237 */ /* 0x000ff00000445c8c */
[C---:B------:R-:W-:Y:S08]  /*2130*/  IMMA.16832.S8.S8.SAT R56, R88.reuse.ROW, R98.COL, R56 ;  /* 0x0000006258387237 */ /* 0x040ff00000445c38 */
[C---:B------:R-:W-:Y:S08]  /*2140*/  IMMA.16832.S8.S8.SAT R60, R88.reuse.ROW, R102.COL, R60 ;  /* 0x00000066583c7237 */ /* 0x040ff00000445c3c */
[C---:B------:R-:W-:Y:S08]  /*2150*/  IMMA.16832.S8.S8.SAT R64, R88.reuse.ROW, R106.COL, R64 ;  /* 0x0000006a58407237 */ /* 0x040ff00000445c40 */
[C---:B------:R-:W-:Y:S08]  /*2160*/  IMMA.16832.S8.S8.SAT R68, R88.reuse.ROW, R110.COL, R68 ;  /* 0x0000006e58447237 */ /* 0x040ff00000445c44 */
[C---:B------:R-:W-:Y:S08]  /*2170*/  IMMA.16832.S8.S8.SAT R72, R88.reuse.ROW, R114.COL, R72 ;  /* 0x0000007258487237 */ /* 0x040ff00000445c48 */
[C---:B------:R-:W-:Y:S08]  /*2180*/  IMMA.16832.S8.S8.SAT R76, R88.reuse.ROW, R118.COL, R76 ;  /* 0x00000076584c7237 */ /* 0x040ff00000445c4c */
[----:B------:R-:W-:Y:S08]  /*2190*/  IMMA.16832.S8.S8.SAT R80, R88.ROW, R122.COL, R80 ;  /* 0x0000007a58507237 */ /* 0x000ff00000445c50 */
[C---:B------:R-:W-:Y:S08]  /*21a0*/  IMMA.16832.S8.S8.SAT R188, R28.reuse.ROW, R108.COL, R188 ;  /* 0x0000006c1cbc7237 */ /* 0x040ff00000445cbc */
[C---:B------:R-:W-:Y:S08]  /*21b0*/  IMMA.16832.S8.S8.SAT R184, R28.reuse.ROW, R112.COL, R184 ;  /* 0x000000701cb87237 */ /* 0x040ff00000445cb8 */
[----:B------:R-:W-:Y:S01]  /*21c0*/  IMMA.16832.S8.S8.SAT R172, R28.ROW, R124.COL, R172 ;  /* 0x0000007c1cac7237 */ /* 0x000fe20000445cac */
[----:B------:R-:W-:Y:S07]  /*21d0*/  LDSM.16.M88.4 R28, [R248+0x6000] ;  /* 0x00600000f81c783b */ /* 0x000fee0000000200 */
[C---:B------:R-:W-:Y:S08]  /*21e0*/  IMMA.16832.S8.S8.SAT R148, R24.reuse.ROW, R110.COL, R148 ;  /* 0x0000006e18947237 */ /* 0x040ff00000445c94 */
[C---:B------:R-:W-:Y:S08]  /*21f0*/  IMMA.16832.S8.S8.SAT R152, R24.reuse.ROW, R114.COL, R152 ;  /* 0x0000007218987237 */ /* 0x040ff00000445c98 */
        /* <DEDUP_REMOVED lines=8> */
[-C--:B------:R-:W-:Y:S01]  /*2280*/  IMMA.16832.S8.S8.SAT R52, R20.ROW, R126.reuse.COL, R52 ;  /* 0x0000007e14347237 */ /* 0x080fe20000445c34 */
[----:B------:R-:W-:Y:S07]  /*2290*/  LDSM.16.M88.4 R20, [R248+0x4000] ;  /* 0x00400000f814783b */ /* 0x000fee0000000200 */
[----:B------:R-:W-:Y:S01]  /*22a0*/  IMMA.16832.S8.S8.SAT R88, R88.ROW, R126.COL, R16 ;  /* 0x0000007e58587237 */ /* 0x000fe20000445c10 */
[----:B------:R-:W-:Y:S07]  /*22b0*/  LDSM.16.M88.4 R16, [R120+0x2000] ;  /* 0x002000007810783b */ /* 0x000fee0000000200 */
[C---:B---3--:R-:W-:Y:S01]  /*22c0*/  IMMA.16832.S8.S8.SAT R96, R84.reuse.ROW, R98.COL, R4 ;  /* 0x0000006254607237 */ /* 0x048fe20000445c04 */
[----:B------:R-:W-:Y:S07]  /*22d0*/  LDSM.16.M88.4 R4, [R248] ;  /* 0x00000000f804783b */ /* 0x000fee0000000200 */
[C---:B------:R-:W-:Y:S01]  /*22e0*/  IMMA.16832.S8.S8.SAT R100, R84.reuse.ROW, R102.COL, R8 ;  /* 0x0000006654647237 */ /* 0x040fe20000445c08 */
[----:B------:R1:W-:Y:S07]  /*22f0*/  LDSM.16.M88.4 R8, [R120] ;  /* 0x000000007808783b */ /* 0x0003ee0000000200 */
[C---:B------:R-:W-:Y:S01]  /*2300*/  IMMA.16832.S8.S8.SAT R104, R84.reuse.ROW, R106.COL, R92 ;  /* 0x0000006a54687237 */ /* 0x040fe20000445c5c */
[----:B------:R-:W2:Y:S07]  /*2310*/  LDSM.16.M88.4 R92, [R234+UR11] ;  /* 0x0000000bea5c783b */ /* 0x000eae0008000200 */
[C---:B------:R-:W-:Y:S01]  /*2320*/  IMMA.16832.S8.S8.SAT R116, R84.reuse.ROW, R118.COL, R180 ;  /* 0x0000007654747237 */ /* 0x040fe20000445cb4 */
[----:B------:R-:W3:Y:S07]  /*2330*/  LDSM.16.M88.4 R180, [R230+UR11] ;  /* 0x0000000be6b4783b */ /* 0x000eee0008000200 */
[C---:B------:R-:W-:Y:S08]  /*2340*/  IMMA.16832.S8.S8.SAT R108, R84.reuse.ROW, R110.COL, R188 ;  /* 0x0000006e546c7237 */ /* 0x040ff00000445cbc */
[C---:B------:R-:W-:Y:S08]  /*2350*/  IMMA.16832.S8.S8.SAT R112, R84.reuse.ROW, R114.COL, R184 ;  /* 0x0000007254707237 */ /* 0x040ff00000445cb8 */
[C---:B-1----:R-:W-:Y:S01]  /*2360*/  IMMA.16832.S8.S8.SAT R120, R84.reuse.ROW, R122.COL, R176 ;  /* 0x0000007a54787237 */ /* 0x042fe20000445cb0 */
[----:B------:R-:W1:Y:S07]  /*2370*/  LDSM.16.M88.4 R176, [R241+UR11] ;  /* 0x0000000bf1b0783b */ /* 0x000e6e0008000200 */
[----:B------:R-:W-:Y:S01]  /*2380*/  IMMA.16832.S8.S8.SAT R124, R84.ROW, R126.COL, R172 ;  /* 0x0000007e547c7237 */ /* 0x000fe20000445cac */
[----:B------:R-:W4:Y:S04]  /*2390*/  LDSM.16.M88.4 R172, [R237+UR11] ;  /* 0x0000000bedac783b */ /* 0x000f280008000200 */
[----:B------:R-:W1:Y:S03]  /*23a0*/  LDSM.16.M88.4 R84, [R233+UR11] ;  /* 0x0000000be954783b */ /* 0x000e660008000200 */
[C---:B--2---:R-:W-:Y:S08]  /*23b0*/  IMMA.16832.S8.S8.SAT R56, R92.reuse.ROW, R4.COL, R56 ;  /* 0x000000045c387237 */ /* 0x044ff00000445c38 */
[C---:B------:R-:W-:Y:S08]  /*23c0*/  IMMA.16832.S8.S8.SAT R60, R92.reuse.ROW, R8.COL, R60 ;  /* 0x000000085c3c7237 */ /* 0x040ff00000445c3c */
[C---:B------:R-:W-:Y:S08]  /*23d0*/  IMMA.16832.S8.S8.SAT R64, R92.reuse.ROW, R12.COL, R64 ;  /* 0x0000000c5c407237 */ /* 0x040ff00000445c40 */
[C---:B------:R-:W-:Y:S08]  /*23e0*/  IMMA.16832.S8.S8.SAT R68, R92.reuse.ROW, R16.COL, R68 ;  /* 0x000000105c447237 */ /* 0x040ff00000445c44 */
[C---:B------:R-:W-:Y:S08]  /*23f0*/  IMMA.16832.S8.S8.SAT R72, R92.reuse.ROW, R20.COL, R72 ;  /* 0x000000145c487237 */ /* 0x040ff00000445c48 */
[C---:B------:R-:W-:Y:S08]  /*2400*/  IMMA.16832.S8.S8.SAT R76, R92.reuse.ROW, R24.COL, R76 ;  /* 0x000000185c4c7237 */ /* 0x040ff00000445c4c */
[C---:B------:R-:W-:Y:S08]  /*2410*/  IMMA.16832.S8.S8.SAT R80, R92.reuse.ROW, R28.COL, R80 ;  /* 0x0000001c5c507237 */ /* 0x040ff00000445c50 */
[----:B------:R-:W-:Y:S01]  /*2420*/  IMMA.16832.S8.S8.SAT R88, R92.ROW, R32.COL, R88 ;  /* 0x000000205c587237 */ /* 0x000fe20000445c58 */
[----:B------:R-:W2:Y:S01]  /*2430*/  LDSM.16.M88.4 R92, [R229+UR11] ;  /* 0x0000000be55c783b */ /* 0x000ea20008000200 */
[----:B------:R-:W-:-:S06]  /*2440*/  ULEA UR11, UR8, 0x10000, 0xe ;  /* 0x00010000080b7891 */ /* 0x000fcc000f8e703f */
[-C--:B------:R-:W-:Y:S08]  /*2450*/  IMMA.16832.S8.S8.SAT R148, R196.ROW, R16.reuse.COL, R148 ;  /* 0x00000010c4947237 */ /* 0x080ff00000445c94 */
[-C--:B------:R-:W-:Y:S08]  /*2460*/  IMMA.16832.S8.S8.SAT R36, R192.ROW, R16.reuse.COL, R36 ;  /* 0x00000010c0247237 */ /* 0x080ff00000445c24 */
[----:B---3--:R-:W-:Y:S08]  /*2470*/  IMMA.16832.S8.S8.SAT R108, R180.ROW, R16.COL, R108 ;  /* 0x00000010b46c7237 */ /* 0x008ff00000445c6c */
[-C--:B------:R-:W-:Y:S08]  /*2480*/  IMMA.16832.S8.S8.SAT R152, R196.ROW, R20.reuse.COL, R152 ;  /* 0x00000014c4987237 */ /* 0x080ff00000445c98 */
[-C--:B------:R-:W-:Y:S08]  /*2490*/  IMMA.16832.S8.S8.SAT R40, R192.ROW, R20.reuse.COL, R40 ;  /* 0x00000014c0287237 */ /* 0x080ff00000445c28 */
[----:B------:R-:W-:Y:S07]  /*24a0*/  IMMA.16832.S8.S8.SAT R112, R180.ROW, R20.COL, R112 ;  /* 0x00000014b4707237 */ /* 0x000fee0000445c70 */
[----:B------:R-:W-:Y:S01]  /*24b0*/  IADD3 R20, P2, R200, UR6, RZ ;  /* 0x00000006c8147c10 */ /* 0x000fe2000ff5e0ff */
[----:B------:R-:W-:Y:S03]  /*24c0*/  IMMA.16832.S8.S8.SAT R160, R196.ROW, R24.COL, R160 ;  /* 0x00000018c4a07237 */ /* 0x000fe60000445ca0 */
[----:B------:R-:W-:-:S05]  /*24d0*/  IADD3.X R21, R3, UR7, RZ, P2, !PT ;  /* 0x0000000703157c10 */ /* 0x000fca00097fe4ff */
[-C--:B------:R-:W-:Y:S08]  /*24e0*/  IMMA.16832.S8.S8.SAT R44, R192.ROW, R24.reuse.COL, R44 ;  /* 0x00000018c02c7237 */ /* 0x080ff00000445c2c */
[----:B------:R-:W-:Y:S08]  /*24f0*/  IMMA.16832.S8.S8.SAT R116, R180.ROW, R24.COL, R116 ;  /* 0x00000018b4747237 */ /* 0x000ff00000445c74 */
[C---:B------:R-:W-:Y:S08]  /*2500*/  IMMA.16832.S8.S8.SAT R128, R196.reuse.ROW, R4.COL, R128 ;  /* 0x00000004c4807237 */ /* 0x040ff00000445c80 */
[C---:B------:R-:W-:Y:S08]  /*2510*/  IMMA.16832.S8.S8.SAT R132, R196.reuse.ROW, R8.COL, R132 ;  /* 0x00000008c4847237 */ /* 0x040ff00000445c84 */
[C---:B------:R-:W-:Y:S08]  /*2520*/  IMMA.16832.S8.S8.SAT R136, R196.reuse.ROW, R12.COL, R136 ;  /* 0x0000000cc4887237 */ /* 0x040ff00000445c88 */
[C---:B------:R-:W-:Y:S08]  /*2530*/  IMMA.16832.S8.S8.SAT R168, R196.reuse.ROW, R28.COL, R168 ;  /* 0x0000001cc4a87237 */ /* 0x040ff00000445ca8 */
[----:B------:R-:W-:Y:S08]  /*2540*/  IMMA.16832.S8.S8.SAT R164, R196.ROW, R32.COL, R164 ;  /* 0x00000020c4a47237 */ /* 0x000ff00000445ca4 */
[-C--:B------:R-:W-:Y:S08]  /*2550*/  IMMA.16832.S8.S8.SAT R48, R192.ROW, R28.reuse.COL, R48 ;  /* 0x0000001cc0307237 */ /* 0x080ff00000445c30 */
[----:B------:R-:W-:Y:S07]  /*2560*/  IMMA.16832.S8.S8.SAT R120, R180.ROW, R28.COL, R120 ;  /* 0x0000001cb4787237 */ /* 0x000fee0000445c78 */
[----:B------:R-:W-:Y:S01]  /*2570*/  IADD3 R29, R245, UR11, RZ ;  /* 0x0000000bf51d7c10 */ /* 0x000fe2000fffe0ff */
[----:B-1----:R-:W-:Y:S01]  /*2580*/  IMMA.16832.S8.S8.SAT R148, R176.ROW, R18.COL, R148 ;  /* 0x00000012b0947237 */ /* 0x002fe20000445c94 */
[----:B------:R-:W-:-:S07]  /*2590*/  IMAD.U32 R28, RZ, RZ, UR8 ;  /* 0x00000008ff1c7e24 */ /* 0x000fce000f8e00ff */
[-C--:B----4-:R-:W-:Y:S08]  /*25a0*/  IMMA.16832.S8.S8.SAT R36, R172.ROW, R18.reuse.COL, R36 ;  /* 0x00000012ac247237 */ /* 0x090ff00000445c24 */
[-C--:B------:R-:W-:Y:S08]  /*25b0*/  IMMA.16832.S8.S8.SAT R68, R84.ROW, R18.reuse.COL, R68 ;  /* 0x0000001254447237 */ /* 0x080ff00000445c44 */
[----:B--2---:R-:W-:Y:S07]  /*25c0*/  IMMA.16832.S8.S8.SAT R188, R92.ROW, R18.COL, R108 ;  /* 0x000000125cbc7237 */ /* 0x004fee0000445c6c */
[----:B------:R-:W-:Y:S01]  /*25d0*/  IADD3 R18, P1, R2, UR6, RZ ;  /* 0x0000000602127c10 */ /* 0x000fe2000ff3e0ff */
[----:B------:R-:W-:Y:S03]  /*25e0*/  IMMA.16832.S8.S8.SAT R152, R176.ROW, R22.COL, R152 ;  /* 0x00000016b0987237 */ /* 0x000fe60000445c98 */
[----:B------:R-:W-:Y:S01]  /*25f0*/  IADD3.X R19, R0, UR7, RZ, P1, !PT ;  /* 0x0000000700137c10 */ /* 0x000fe20008ffe4ff */
[----:B------:R-:W-:Y:S01]  /*2600*/  BAR.SYNC.DEFER_BLOCKING 0x0 ;  /* 0x0000000000007b1d */ /* 0x000fe20000010000 */
[----:B------:R-:W-:-:S03]  /*2610*/  IADD3 R16, P1, R202, UR6, RZ ;  /* 0x00000006ca107c10 */ /* 0x000fc6000ff3e0ff */
[----:B------:R-:W-:Y:S01]  /*2620*/  IMMA.16832.S8.S8.SAT R40, R172.ROW, R22.COL, R40 ;  /* 0x00000016ac287237 */ /* 0x000fe20000445c28 */
[----:B------:R-:W-:Y:S02]  /*2630*/  IADD3.X R17, R201, UR7, RZ, P1, !PT ;  /* 0x00000007c9117c10 */ /* 0x000fe40008ffe4ff */
[----:B------:R-:W-:-:S04]  /*2640*/  IADD3 R24, P1, R206, UR6, RZ ;  /* 0x00000006ce187c10 */ /* 0x000fc8000ff3e0ff */
[----:B------:R-:W-:Y:S01]  /*2650*/  IADD3.X R25, R205, UR7, RZ, P1, !PT ;  /* 0x00000007cd197c10 */ /* 0x000fe20008ffe4ff */
[-C--:B------:R-:W-:Y:S08]  /*2660*/  IMMA.16832.S8.S8.SAT R72, R84.ROW, R22.reuse.COL, R72 ;  /* 0x0000001654487237 */ /* 0x080ff00000445c48 */
[----:B------:R-:W-:Y:S01]  /*2670*/  IMMA.16832.S8.S8.SAT R184, R92.ROW, R22.COL, R112 ;  /* 0x000000165cb87237 */ /* 0x000fe20000445c70 */
[----:B------:R-:W-:Y:S01]  /*2680*/  @!PT LDS RZ, [RZ] ;  /* 0x00000000fffff984 */ /* 0x000fe20000000800 */
[----:B------:R-:W-:Y:S01]  /*2690*/  @!PT LDS RZ, [RZ] ;  /* 0x00000000fffff984 */ /* 0x000fe20000000800 */
[----:B------:R-:W-:Y:S01]  /*26a0*/  @!PT LDS RZ, [RZ] ;  /* 0x00000000fffff984 */ /* 0x000fe20000000800 */
[----:B------:R1:W-:Y:S06]  /*26b0*/  LDGSTS.E.BYPASS.128 [R29], [R18.64], !P0 ;  /* 0x00000000121d7fae */ /* 0x0003ec000c101c4c */
[----:B------:R-:W-:Y:S01]  /*26c0*/  IADD3 R22, P2, R204, UR6, RZ ;  /* 0x00000006cc167c10 */ /* 0x000fe2000ff5e0ff */
[----:B------:R-:W-:Y:S01]  /*26d0*/  IMMA.16832.S8.S8.SAT R96, R180.ROW, R4.COL, R96 ;  /* 0x00000004b4607237 */ /* 0x000fe20000445c60 */
[----:B------:R2:W-:Y:S02]  /*26e0*/  LDGSTS.E.BYPASS.128 [R29+0x1000], [R20.64], !P0 ;  /* 0x01000000141d7fae */ /* 0x0005e4000c101c4c */
[----:B------:R-:W-:-:S02]  /*26f0*/  IADD3.X R23, R203, UR7, RZ, P2, !PT ;  /* 0x00000007cb177c10 */ /* 0x000fc400097fe4ff */
[----:B------:R3:W-:Y:S03]  /*2700*/  LDGSTS.E.BYPASS.128 [R29+0x2000], [R16.64], !P0 ;  /* 0x02000000101d7fae */ /* 0x0007e6000c101c4c */
[C---:B------:R-:W-:Y:S01]  /*2710*/  IMMA.16832.S8.S8.SAT R100, R180.reuse.ROW, R8.COL, R100 ;  /* 0x00000008b4647237 */ /* 0x040fe20000445c64 */
[----:B-1----:R-:W-:Y:S01]  /*2720*/  IADD3 R18, P1, R210, UR6, RZ ;  /* 0x00000006d2127c10 */ /* 0x002fe2000ff3e0ff */
[----:B------:R1:W-:Y:S03]  /*2730*/  LDGSTS.E.BYPASS.128 [R29+0x3000], [R22.64], !P0 ;  /* 0x03000000161d7fae */ /* 0x0003e6000c101c4c */
[----:B------:R-:W-:Y:S01]  /*2740*/  IADD3.X R19, R209, UR7, RZ, P1, !PT ;  /* 0x00000007d1137c10 */ /* 0x000fe20008ffe4ff */
[----:B------:R-:W0:Y:S02]  /*2750*/  LDGDEPBAR ;  /* 0x00000000000079af */ /* 0x000e240000000000 */
[----:B------:R-:W-:Y:S01]  /*2760*/  IMMA.16832.S8.S8.SAT R104, R180.ROW, R12.COL, R104 ;  /* 0x0000000cb4687237 */ /* 0x000fe20000445c68 */
[----:B---3--:R-:W-:-:S04]  /*2770*/  IADD3 R16, P1, R214, UR6, RZ ;  /* 0x00000006d6107c10 */ /* 0x008fc8000ff3e0ff */
[----:B------:R-:W-:-:S03]  /*2780*/  IADD3.X R17, R213, UR7, RZ, P1, !PT ;  /* 0x00000007d5117c10 */ /* 0x000fc60008ffe4ff */
[----:B------:R-:W-:Y:S08]  /*2790*/  IMMA.16832.S8.S8.SAT R124, R180.ROW, R32.COL, R124 ;  /* 0x00000020b47c7237 */ /* 0x000ff00000445c7c */
[-C--:B------:R-:W-:Y:S08]  /*27a0*/  IMMA.16832.S8.S8.SAT R160, R176.ROW, R26.reuse.COL, R160 ;  /* 0x0000001ab0a07237 */ /* 0x080ff00000445ca0 */
[-C--:B------:R-:W-:Y:S08]  /*27b0*/  IMMA.16832.S8.S8.SAT R44, R172.ROW, R26.reuse.COL, R44 ;  /* 0x0000001aac2c7237 */ /* 0x080ff00000445c2c */
[-C--:B------:R-:W-:Y:S08]  /*27c0*/  IMMA.16832.S8.S8.SAT R76, R84.ROW, R26.reuse.COL, R76 ;  /* 0x0000001a544c7237 */ /* 0x080ff00000445c4c */
[----:B------:R-:W-:Y:S07]  /*27d0*/  IMMA.16832.S8.S8.SAT R180, R92.ROW, R26.COL, R116 ;  /* 0x0000001a5cb47237 */ /* 0x000fee0000445c74 */
[----:B------:R-:W-:Y:S01]  /*27e0*/  IADD3 R26, P2, R208, UR6, RZ ;  /* 0x00000006d01a7c10 */ /* 0x000fe2000ff5e0ff */
[----:B------:R-:W-:Y:S03]  /*27f0*/  IMMA.16832.S8.S8.SAT R128, R176.ROW, R6.COL, R128 ;  /* 0x00000006b0807237 */ /* 0x000fe60000445c80 */
[----:B------:R-:W-:-:S02]  /*2800*/  IADD3.X R27, R207, UR7, RZ, P2, !PT ;  /* 0x00000007cf1b7c10 */ /* 0x000fc400097fe4ff */
[----:B--2---:R-:W-:-:S03]  /*2810*/  IADD3 R20, P2, R212, UR6, RZ ;  /* 0x00000006d4147c10 */ /* 0x004fc6000ff5e0ff */
[----:B------:R-:W-:Y:S01]  /*2820*/  IMMA.16832.S8.S8.SAT R132, R176.ROW, R10.COL, R132 ;  /* 0x0000000ab0847237 */ /* 0x000fe20000445c84 */
[----:B------:R-:W-:Y:S02]  /*2830*/  IADD3.X R21, R211, UR7, RZ, P2, !PT ;  /* 0x00000007d3157c10 */ /* 0x000fe400097fe4ff */
[----:B-1----:R-:W-:-:S04]  /*2840*/  IADD3 R22, P2, R216, UR6, RZ ;  /* 0x00000006d8167c10 */ /* 0x002fc8000ff5e0ff */
[----:B------:R-:W-:Y:S01]  /*2850*/  IADD3.X R23, R215, UR7, RZ, P2, !PT ;  /* 0x00000007d7177c10 */ /* 0x000fe200097fe4ff */
[C---:B------:R-:W-:Y:S08]  /*2860*/  IMMA.16832.S8.S8.SAT R136, R176.reuse.ROW, R14.COL, R136 ;  /* 0x0000000eb0887237 */ /* 0x040ff00000445c88 */
[C---:B------:R-:W-:Y:S08]  /*2870*/  IMMA.16832.S8.S8.SAT R168, R176.reuse.ROW, R30.COL, R168 ;  /* 0x0000001eb0a87237 */ /* 0x040ff00000445ca8 */
[----:B------:R-:W-:Y:S08]  /*2880*/  IMMA.16832.S8.S8.SAT R164, R176.ROW, R34.COL, R164 ;  /* 0x00000022b0a47237 */ /* 0x000ff00000445ca4 */
[-C--:B------:R-:W-:Y:S08]  /*2890*/  IMMA.16832.S8.S8.SAT R48, R172.ROW, R30.reuse.COL, R48 ;  /* 0x0000001eac307237 */ /* 0x080ff00000445c30 */
[-C--:B------:R-:W-:Y:S08]  /*28a0*/  IMMA.16832.S8.S8.SAT R80, R84.ROW, R30.reuse.COL, R80 ;  /* 0x0000001e54507237 */ /* 0x080ff00000445c50 */
[----:B------:R-:W-:Y:S07]  /*28b0*/  IMMA.16832.S8.S8.SAT R176, R92.ROW, R30.COL, R120 ;  /* 0x0000001e5cb07237 */ /* 0x000fee0000445c78 */
[----:B------:R-:W-:Y:S01]  /*28c0*/  IMAD R31, R28, 0x8000, R245 ;  /* 0x000080001c1f7824 */ /* 0x000fe200078e02f5 */
[----:B------:R-:W-:Y:S01]  /*28d0*/  IADD3 R28, P1, R218, UR6, RZ ;  /* 0x00000006da1c7c10 */ /* 0x000fe2000ff3e0ff */
[----:B------:R-:W-:Y:S03]  /*28e0*/  IMMA.16832.S8.S8.SAT R156, R192.ROW, R4.COL, R156 ;  /* 0x00000004c09c7237 */ /* 0x000fe60000445c9c */
[----:B------:R1:W-:Y:S01]  /*28f0*/  LDGSTS.E.BYPASS.128 [R31], [R24.64], !P0 ;  /* 0x00000000181f7fae */ /* 0x0003e2000c101c4c */
[----:B------:R-:W-:-:S03]  /*2900*/  IADD3.X R29, R217, UR7, RZ, P1, !PT ;  /* 0x00000007d91d7c10 */ /* 0x000fc60008ffe4ff */
[----:B------:R2:W-:Y:S01]  /*2910*/  LDGSTS.E.BYPASS.128 [R31+0x1000], [R26.64], !P0 ;  /* 0x010000001a1f7fae */ /* 0x0005e2000c101c4c */
[----:B------:R-:W-:Y:S03]  /*2920*/  IMMA.16832.S8.S8.SAT R144, R192.ROW, R8.COL, R144 ;  /* 0x00000008c0907237 */ /* 0x000fe60000445c90 */
[----:B------:R2:W-:Y:S01]  /*2930*/  LDGSTS.E.BYPASS.128 [R31+0x2000], [R18.64], !P0 ;  /* 0x02000000121f7fae */ /* 0x0005e2000c101c4c */
[----:B-1----:R-:W-:Y:S01]  /*2940*/  IADD3 R24, P3, R220, UR6, RZ ;  /* 0x00000006dc187c10 */ /* 0x002fe2000ff7e0ff */
[----:B------:R-:W-:-:S03]  /*2950*/  UIADD3 UR6, UP0, UR6, 0x80, URZ ;  /* 0x0000008006067890 */ /* 0x000fc6000ff1e03f */
[C---:B------:R-:W-:Y:S01]  /*2960*/  IMMA.16832.S8.S8.SAT R140, R192.reuse.ROW, R12.COL, R140 ;  /* 0x0000000cc08c7237 */ /* 0x040fe20000445c8c */
[----:B------:R2:W-:Y:S01]  /*2970*/  LDGSTS.E.BYPASS.128 [R31+0x3000], [R20.64], !P0 ;  /* 0x03000000141f7fae */ /* 0x0005e2000c101c4c */
[----:B------:R-:W-:Y:S01]  /*2980*/  IADD3.X R25, R219, UR7, RZ, P3, !PT ;  /* 0x00000007db197c10 */ /* 0x000fe20009ffe4ff */
[----:B------:R-:W-:Y:S02]  /*2990*/  UIADD3.X UR7, URZ, UR7, URZ, UP0, !UPT ;  /* 0x000000073f077290 */ /* 0x000fe400087fe43f */
[----:B------:R-:W-:Y:S01]  /*29a0*/  UISETP.NE.U32.AND UP0, UPT, UR6, 0x3000, UPT ;  /* 0x000030000600788c */ /* 0x000fe2000bf05070 */
[----:B------:R2:W-:Y:S02]  /*29b0*/  LDGSTS.E.BYPASS.128 [R31+0x4000], [R16.64], !P0 ;  /* 0x04000000101f7fae */ /* 0x0005e4000c101c4c */
[----:B------:R-:W-:Y:S01]  /*29c0*/  IMMA.16832.S8.S8.SAT R52, R192.ROW, R32.COL, R52 ;  /* 0x00000020c0347237 */ /* 0x000fe20000445c34 */
[----:B------:R-:W-:Y:S01]  /*29d0*/  UISETP.NE.AND.EX UP0, UPT, UR7, URZ, UPT, UP0 ;  /* 0x0000003f0700728c */ /* 0x000fe2000bf05300 */
[----:B------:R2:W-:Y:S04]  /*29e0*/  LDGSTS.E.BYPASS.128 [R31+0x5000], [R22.64], !P0 ;  /* 0x05000000161f7fae */ /* 0x0005e8000c101c4c */
[----:B------:R2:W-:Y:S02]  /*29f0*/  LDGSTS.E.BYPASS.128 [R31+0x6000], [R28.64], !P0 ;  /* 0x060000001c1f7fae */ /* 0x0005e4000c101c4c */
[----:B------:R-:W-:Y:S02]  /*2a00*/  IMMA.16832.S8.S8.SAT R156, R172.ROW, R6.COL, R156 ;  /* 0x00000006ac9c7237 */ /* 0x000fe40000445c9c */
[----:B------:R2:W-:Y:S01]  /*2a10*/  LDGSTS.E.BYPASS.128 [R31+0x7000], [R24.64], !P0 ;  /* 0x07000000181f7fae */ /* 0x0005e2000c101c4c */
[----:B------:R-:W-:-:S03]  /*2a20*/  PLOP3.LUT P0, PT, PT, PT, UP0, 0x80, 0x0 ;  /* 0x000000000000781c */ /* 0x000fc60003f0f008 */
[----:B------:R-:W0:Y:S02]  /*2a30*/  LDGDEPBAR ;  /* 0x00000000000079af */ /* 0x000e240000000000 */
[C---:B------:R-:W-:Y:S08]  /*2a40*/  IMMA.16832.S8.S8.SAT R144, R172.reuse.ROW, R10.COL, R144 ;  /* 0x0000000aac907237 */ /* 0x040ff00000445c90 */
[C---:B------:R-:W-:Y:S08]  /*2a50*/  IMMA.16832.S8.S8.SAT R140, R172.reuse.ROW, R14.COL, R140 ;  /* 0x0000000eac8c7237 */ /* 0x040ff00000445c8c */
[----:B------:R-:W-:Y:S08]  /*2a60*/  IMMA.16832.S8.S8.SAT R52, R172.ROW, R34.COL, R52 ;  /* 0x00000022ac347237 */ /* 0x000ff00000445c34 */
[C---:B------:R-:W-:Y:S08]  /*2a70*/  IMMA.16832.S8.S8.SAT R56, R84.reuse.ROW, R6.COL, R56 ;  /* 0x0000000654387237 */ /* 0x040ff00000445c38 */
[C---:B------:R-:W-:Y:S08]  /*2a80*/  IMMA.16832.S8.S8.SAT R60, R84.reuse.ROW, R10.COL, R60 ;  /* 0x0000000a543c7237 */ /* 0x040ff00000445c3c */
[C---:B------:R-:W-:Y:S08]  /*2a90*/  IMMA.16832.S8.S8.SAT R64, R84.reuse.ROW, R14.COL, R64 ;  /* 0x0000000e54407237 */ /* 0x040ff00000445c40 */
[----:B------:R-:W-:Y:S08]  /*2aa0*/  IMMA.16832.S8.S8.SAT R84, R84.ROW, R34.COL, R88 ;  /* 0x0000002254547237 */ /* 0x000ff00000445c58 */
[C---:B------:R-:W-:Y:S08]  /*2ab0*/  IMMA.16832.S8.S8.SAT R4, R92.reuse.ROW, R6.COL, R96 ;  /* 0x000000065c047237 */ /* 0x040ff00000445c60 */
[C---:B------:R-:W-:Y:S08]  /*2ac0*/  IMMA.16832.S8.S8.SAT R8, R92.reuse.ROW, R10.COL, R100 ;  /* 0x0000000a5c087237 */ /* 0x040ff00000445c64 */
[C---:B------:R-:W-:Y:S08]  /*2ad0*/  IMMA.16832.S8.S8.SAT R12, R92.reuse.ROW, R14.COL, R104 ;  /* 0x0000000e5c0c7237 */ /* 0x040ff00000445c68 */
[----:B------:R-:W-:Y:S01]  /*2ae0*/  IMMA.16832.S8.S8.SAT R172, R92.ROW, R34.COL, R124 ;  /* 0x000000225cac7237 */ /* 0x000fe20000445c7c */
[----:B--2---:R-:W-:Y:S07]  /*2af0*/  @P0 BRA `(.L_x_0) ;  /* 0xfffff14000000947 */ /* 0x004fee000383ffff */
[----:B------:R-:W1:Y:S01]  /*2b00*/  S2R R17, SR_TID.X ;  /* 0x0000000000117919 */ /* 0x000e620000002100 */
[----:B------:R-:W-:Y:S01]  /*2b10*/  IMAD.U32 R103, RZ, RZ, UR10 ;  /* 0x0000000aff677e24 */ /* 0x000fe2000f8e00ff */
[----:B------:R-:W-:-:S04]  /*2b20*/  DEPBAR.LE SB0, 0x0 ;  /* 0x000080000000791a */ /* 0x000fc80000000000 */
[C---:B-1----:R-:W-:Y:S01]  /*2b30*/  IMAD.SHL.U32 R0, R17.reuse, 0x40, RZ ;  /* 0x0000004011007824 */ /* 0x042fe200078e00ff */
[----:B------:R-:W-:Y:S01]  /*2b40*/  SHF.R.U32.HI R3, RZ, 0x6, R17 ;  /* 0x00000006ff037819 */ /* 0x000fe20000011611 */
[C---:B------:R-:W-:Y:S01]  /*2b50*/  IMAD.SHL.U32 R2, R17.reuse, 0x4, RZ ;  /* 0x0000000411027824 */ /* 0x040fe200078e00ff */
[----:B------:R-:W-:Y:S02]  /*2b60*/  LOP3.LUT R16, R17, 0x10, RZ, 0xc0, !PT ;  /* 0x0000001011107812 */ /* 0x000fe400078ec0ff */
[----:B------:R-:W-:Y:S02]  /*2b70*/  LOP3.LUT R0, R0, 0x300, RZ, 0xc0, !PT ;  /* 0x0000030000007812 */ /* 0x000fe400078ec0ff */
[----:B------:R-:W-:Y:S02]  /*2b80*/  LOP3.LUT R103, R103, 0xfc, R2, 0xf8, !PT ;  /* 0x000000fc67677812 */ /* 0x000fe400078ef802 */
[----:B------:R-:W-:Y:S02]  /*2b90*/  LOP3.LUT R247, R0, 0x6, R247, 0xf8, !PT ;  /* 0x0000000600f77812 */ /* 0x000fe400078ef8f7 */
[----:B------:R-:W-:Y:S01]  /*2ba0*/  SGXT.U32 R0, R3, 0x2 ;  /* 0x000000020300781a */ /* 0x000fe20000000000 */
[----:B------:R-:W-:Y:S01]  /*2bb0*/  BAR.SYNC.DEFER_BLOCKING 0x0 ;  /* 0x0000000000007b1d */ /* 0x000fe20000010000 */
[----:B------:R-:W-:Y:S01]  /*2bc0*/  ISETP.GE.AND P0, PT, R103, 0xc00, PT ;  /* 0x00000c006700780c */ /* 0x000fe20003f06270 */
[----:B------:R-:W-:Y:S01]  /*2bd0*/  IMAD R247, R16, 0x40, R247 ;  /* 0x0000004010f77824 */ /* 0x000fe200078e02f7 */
[----:B------:R-:W-:-:S02]  /*2be0*/  LOP3.LUT R0, R0, UR14, RZ, 0xfc, !PT ;  /* 0x0000000e00007c12 */ /* 0x000fc4000f8efcff */
[----:B------:R-:W-:Y:S02]  /*2bf0*/  LOP3.LUT R16, R228, 0x18, RZ, 0xc0, !PT ;  /* 0x00000018e4107812 */ /* 0x000fe400078ec0ff */
[C---:B------:R-:W-:Y:S01]  /*2c00*/  LOP3.LUT R3, R0.reuse, 0xc, RZ, 0xfc, !PT ;  /* 0x0000000c00037812 */ /* 0x040fe200078efcff */
[----:B------:R-:W-:Y:S01]  /*2c10*/  IMAD R103, R0, 0xc00, R103 ;  /* 0x00000c0000677824 */ /* 0x000fe200078e0267 */
[----:B------:R-:W-:Y:S01]  /*2c20*/  LOP3.LUT R17, R17, 0x80, RZ, 0xc0, !PT ;  /* 0x0000008011117812 */ /* 0x000fe200078ec0ff */
[----:B------:R-:W-:Y:S01]  /*2c30*/  IMAD.IADD R16, R247, 0x1, R16 ;  /* 0x00000001f7107824 */ /* 0x000fe200078e0210 */
[----:B------:R-:W-:Y:S02]  /*2c40*/  ISETP.LT.AND P4, PT, R3, 0x200, !P0 ;  /* 0x000002000300780c */ /* 0x000fe40004781270 */
[----:B------:R-:W-:Y:S01]  /*2c50*/  LOP3.LUT R3, R228, 0x30, RZ, 0xc0, !PT ;  /* 0x00000030e4037812 */ /* 0x000fe200078ec0ff */
[----:B------:R-:W-:Y:S01]  /*2c60*/  IMAD R16, R17, 0x20, R16 ;  /* 0x0000002011107824 */ /* 0x000fe200078e0210 */
[----:B------:R-:W-:-:S02]  /*2c70*/  LOP3.LUT R2, R2, 0x3fc, RZ, 0xc0, !PT ;  /* 0x000003fc02027812 */ /* 0x000fc400078ec0ff */
[----:B------:R-:W-:Y:S02]  /*2c80*/  LOP3.LUT R18, R0, 0x8, RZ, 0xfc, !PT ;  /* 0x0000000800127812 */ /* 0x000fe400078efcff */
[C---:B------:R-:W-:Y:S01]  /*2c90*/  LOP3.LUT R17, R2.reuse, 0x800, RZ, 0xfc, !PT ;  /* 0x0000080002117812 */ /* 0x040fe200078efcff */
[----:B------:R-:W-:Y:S01]  /*2ca0*/  IMAD R100, R2, 0x4, R3 ;  /* 0x0000000402647824 */ /* 0x000fe200078e0203 */
[----:B------:R-:W-:Y:S02]  /*2cb0*/  LOP3.LUT R19, R0, 0x4, RZ, 0xfc, !PT ;  /* 0x0000000400137812 */ /* 0x000fe400078efcff */
[----:B------:R-:W-:Y:S02]  /*2cc0*/  ISETP.LT.AND P5, PT, R18, 0x200, !P0 ;  /* 0x000002001200780c */ /* 0x000fe400047a1270 */
[----:B------:R-:W-:Y:S02]  /*2cd0*/  LOP3.LUT R3, R2, 0x400, RZ, 0xfc, !PT ;  /* 0x0000040002037812 */ /* 0x000fe400078efcff */
[----:B------:R-:W-:-:S02]  /*2ce0*/  LOP3.LUT R18, R0, 0x14, RZ, 0xfc, !PT ;  /* 0x0000001400127812 */ /* 0x000fc400078efcff */
[----:B------:R-:W-:Y:S02]  /*2cf0*/  SHF.R.U32.HI R17, RZ, 0x4, R17 ;  /* 0x00000004ff117819 */ /* 0x000fe40000011611 */
[----:B------:R-:W-:Y:S02]  /*2d00*/  ISETP.LT.AND P6, PT, R19, 0x200, !P0 ;  /* 0x000002001300780c */ /* 0x000fe400047c1270 */
[----:B------:R-:W-:Y:S02]  /*2d10*/  LOP3.LUT R19, R0, 0x10, RZ, 0xfc, !PT ;  /* 0x0000001000137812 */ /* 0x000fe400078efcff */
[----:B------:R-:W-:Y:S02]  /*2d20*/  SHF.R.U32.HI R3, RZ, 0x4, R3 ;  /* 0x00000004ff037819 */ /* 0x000fe40000011603 */
[----:B------:R-:W-:Y:S02]  /*2d30*/  ISETP.LT.AND P2, PT, R18, 0x200, !P0 ;  /* 0x000002001200780c */ /* 0x000fe40004741270 */
[----:B------:R-:W-:-:S02]  /*2d40*/  LOP3.LUT R18, R2, 0xc00, RZ, 0xfc, !PT ;  /* 0x00000c0002127812 */ /* 0x000fc400078efcff */
[----:B------:R-:W-:Y:S02]  /*2d50*/  LOP3.LUT R17, R17, 0xb0, RZ, 0xc0, !PT ;  /* 0x000000b011117812 */ /* 0x000fe400078ec0ff */
[----:B------:R-:W-:Y:S02]  /*2d60*/  ISETP.LT.AND P3, PT, R19, 0x200, !P0 ;  /* 0x000002001300780c */ /* 0x000fe40004761270 */
[----:B------:R-:W-:Y:S01]  /*2d70*/  LOP3.LUT R3, R3, 0x70, RZ, 0xc0, !PT ;  /* 0x0000007003037812 */ /* 0x000fe200078ec0ff */
[C---:B------:R-:W-:Y:S01]  /*2d80*/  IMAD R98, R2.reuse, 0x4, R17 ;  /* 0x0000000402627824 */ /* 0x040fe200078e0211 */
[C---:B------:R-:W-:Y:S02]  /*2d90*/  LOP3.LUT R19, R2.reuse, 0x1000, RZ, 0xfc, !PT ;  /* 0x0000100002137812 */ /* 0x040fe400078efcff */
[----:B------:R-:W-:Y:S01]  /*2da0*/  SHF.R.U32.HI R18, RZ, 0x4, R18 ;  /* 0x00000004ff127819 */ /* 0x000fe20000011612 */
[----:B------:R-:W-:Y:S01]  /*2db0*/  IMAD R101, R2, 0x4, R3 ;  /* 0x0000000402657824 */ /* 0x000fe200078e0203 */
[----:B------:R-:W-:-:S02]  /*2dc0*/  IADD3 R17, R16, 0x800, RZ ;  /* 0x0000080010117810 */ /* 0x000fc40007ffe0ff */
[----:B------:R-:W-:Y:S02]  /*2dd0*/  SHF.R.U32.HI R20, RZ, 0x4, R19 ;  /* 0x00000004ff147819 */ /* 0x000fe40000011613 */
[----:B------:R-:W-:Y:S02]  /*2de0*/  LOP3.LUT R19, R18, 0xf0, RZ, 0xc0, !PT ;  /* 0x000000f012137812 */ /* 0x000fe400078ec0ff */
[----:B------:R-:W-:Y:S02]  /*2df0*/  SHF.R.U32.HI R3, RZ, 0x4, R16 ;  /* 0x00000004ff037819 */ /* 0x000fe40000011610 */
[----:B------:R-:W-:Y:S01]  /*2e00*/  SHF.R.U32.HI R18, RZ, 0x4, R17 ;  /* 0x00000004ff127819 */ /* 0x000fe20000011611 */
[----:B------:R-:W-:Y:S01]  /*2e10*/  IMAD R96, R2, 0x4, R19 ;  /* 0x0000000402607824 */ /* 0x000fe200078e0213 */
[----:B------:R-:W-:Y:S02]  /*2e20*/  LOP3.LUT R17, R3, 0x1fc, RZ, 0xc0, !PT ;  /* 0x000001fc03117812 */ /* 0x000fe400078ec0ff */
[----:B------:R-:W-:-:S02]  /*2e30*/  LOP3.LUT R19, R18, 0xffffffc, RZ, 0xc0, !PT ;  /* 0x0ffffffc12137812 */ /* 0x000fc400078ec0ff */
[----:B------:R-:W-:Y:S01]  /*2e40*/  LOP3.LUT R21, R2, 0x1400, RZ, 0xfc, !PT ;  /* 0x0000140002157812 */ /* 0x000fe200078efcff */
[----:B------:R-:W-:Y:S01]  /*2e50*/  IMAD R102, R16, 0x4, R17 ;  /* 0x0000000410667824 */ /* 0x000fe200078e0211 */
[----:B------:R-:W-:Y:S01]  /*2e60*/  LOP3.LUT R17, R18, 0xffffff0, RZ, 0xc0, !PT ;  /* 0x0ffffff012117812 */ /* 0x000fe200078ec0ff */
[----:B------:R-:W-:Y:S01]  /*2e70*/  IMAD R192, R16, 0x4, R19 ;  /* 0x0000000410c07824 */ /* 0x000fe200078e0213 */
[----:B------:R-:W-:Y:S02]  /*2e80*/  LOP3.LUT R22, R2, 0x1800, RZ, 0xfc, !PT ;  /* 0x0000180002167812 */ /* 0x000fe400078efcff */
[----:B------:R-:W-:Y:S01]  /*2e90*/  STS.64 [R102], R128 ;  /* 0x0000008066007388 */ /* 0x000fe20000000a00 */
[----:B------:R-:W-:Y:S01]  /*2ea0*/  IMAD R193, R16, 0x4, R17 ;  /* 0x0000000410c17824 */ /* 0x000fe200078e0211 */
[----:B------:R-:W-:Y:S02]  /*2eb0*/  LOP3.LUT R23, R2, 0x1c00, RZ, 0xfc, !PT ;  /* 0x00001c0002177812 */ /* 0x000fe400078efcff */
[----:B------:R-:W-:Y:S01]  /*2ec0*/  STS.64 [R192+0x2000], R130 ;  /* 0x00200082c0007388 */ /* 0x000fe20000000a00 */
[----:B------:R-:W-:-:S02]  /*2ed0*/  SHF.R.U32.HI R21, RZ, 0x4, R21 ;  /* 0x00000004ff157819 */ /* 0x000fc40000011615 */
[----:B------:R-:W-:Y:S01]  /*2ee0*/  SHF.R.U32.HI R22, RZ, 0x4, R22 ;  /* 0x00000004ff167819 */ /* 0x000fe20000011616 */
[----:B------:R-:W-:Y:S01]  /*2ef0*/  STS.64 [R102+0x80], R132 ;  /* 0x0000808466007388 */ /* 0x000fe20000000a00 */
[----:B------:R-:W-:Y:S02]  /*2f00*/  SHF.R.U32.HI R24, RZ, 0x4, R23 ;  /* 0x00000004ff187819 */ /* 0x000fe40000011617 */
[----:B------:R-:W-:Y:S01]  /*2f10*/  LOP3.LUT R99, R20, 0x130, RZ, 0xc0, !PT ;  /* 0x0000013014637812 */ /* 0x000fe200078ec0ff */
[----:B------:R-:W-:Y:S01]  /*2f20*/  STS.64 [R192+0x2080], R134 ;  /* 0x00208086c0007388 */ /* 0x000fe20000000a00 */
[----:B------:R-:W-:Y:S02]  /*2f30*/  LOP3.LUT R21, R21, 0x170, RZ, 0xc0, !PT ;  /* 0x0000017015157812 */ /* 0x000fe400078ec0ff */
[----:B------:R-:W-:Y:S01]  /*2f40*/  LOP3.LUT R23, R22, 0x1b0, RZ, 0xc0, !PT ;  /* 0x000001b016177812 */ /* 0x000fe200078ec0ff */
[----:B------:R-:W-:Y:S01]  /*2f50*/  STS.64 [R102+0x100], R136 ;  /* 0x0001008866007388 */ /* 0x000fe20000000a00 */
[----:B------:R-:W-:Y:S01]  /*2f60*/  LOP3.LUT R25, R24, 0x1f0, RZ, 0xc0, !PT ;  /* 0x000001f018197812 */ /* 0x000fe200078ec0ff */
[----:B------:R-:W-:Y:S01]  /*2f70*/  IMAD R99, R2, 0x4, R99 ;  /* 0x0000000402637824 */ /* 0x000fe200078e0263 */
[----:B------:R-:W-:Y:S01]  /*2f80*/  ISETP.LT.AND P1, PT, R0, 0x200, !P0 ;  /* 0x000002000000780c */ /* 0x000fe20004721270 */
[----:B------:R-:W-:Y:S01]  /*2f90*/  STS.64 [R193+0x2100], R138 ;  /* 0x0021008ac1007388 */ /* 0x000fe20000000a00 */
[----:B------:R-:W-:-:S02]  /*2fa0*/  IMAD R97, R2, 0x4, R21 ;  /* 0x0000000402617824 */ /* 0x000fc400078e0215 */
[C---:B------:R-:W-:Y:S01]  /*2fb0*/  IMAD R3, R2.reuse, 0x4, R23 ;  /* 0x0000000402037824 */ /* 0x040fe200078e0217 */
[----:B------:R-:W-:Y:S01]  /*2fc0*/  STS.64 [R102+0x180], R148 ;  /* 0x0001809466007388 */ /* 0x000fe20000000a00 */
[----:B------:R-:W-:-:S03]  /*2fd0*/  IMAD R2, R2, 0x4, R25 ;  /* 0x0000000402027824 */ /* 0x000fc600078e0219 */
[----:B------:R-:W-:Y:S04]  /*2fe0*/  STS.64 [R193+0x2180], R150 ;  /* 0x00218096c1007388 */ /* 0x000fe80000000a00 */
        /* <DEDUP_REMOVED lines=8> */
[----:B------:R-:W-:Y:S06]  /*3070*/  BAR.SYNC.DEFER_BLOCKING 0x0 ;  /* 0x0000000000007b1d */ /* 0x000fec0000010000 */
[----:B------:R-:W1:Y:S04]  /*3080*/  LDS.128 R132, [R100] ;  /* 0x0000000064847984 */ /* 0x000e680000000c00 */
[----:B------:R-:W2:Y:S04]  /*3090*/  LDS.128 R92, [R101+0x1000] ;  /* 0x00100000655c7984 */ /* 0x000ea80000000c00 */
[----:B------:R-:W3:Y:S04]  /*30a0*/  LDS.128 R88, [R98+0x2000] ;  /* 0x0020000062587984 */ /* 0x000ee80000000c00 */
[----:B------:R-:W4:Y:S04]  /*30b0*/  LDS.128 R32, [R96+0x3000] ;  /* 0x0030000060207984 */ /* 0x000f280000000c00 */
[----:B------:R-:W1:Y:S04]  /*30c0*/  LDS.128 R28, [R99+0x4000] ;  /* 0x00400000631c7984 */ /* 0x000e680000000c00 */
[----:B------:R-:W1:Y:S04]  /*30d0*/  LDS.128 R24, [R97+0x5000] ;  /* 0x0050000061187984 */ /* 0x000e680000000c00 */
[----:B------:R-:W1:Y:S04]  /*30e0*/  LDS.128 R20, [R3+0x6000] ;  /* 0x0060000003147984 */ /* 0x000e680000000c00 */
[----:B------:R-:W1:Y:S04]  /*30f0*/  LDS.128 R16, [R2+0x7000] ;  /* 0x0070000002107984 */ /* 0x000e680000000c00 */
[----:B------:R-:W-:Y:S06]  /*3100*/  BAR.SYNC.DEFER_BLOCKING 0x0 ;  /* 0x0000000000007b1d */ /* 0x000fec0000010000 */
[----:B------:R-:W-:Y:S04]  /*3110*/  STS.64 [R102], R156 ;  /* 0x0000009c66007388 */ /* 0x000fe80000000a00 */
        /* <DEDUP_REMOVED lines=17> */
[----:B------:R-:W1:Y:S04]  /*3230*/  LDS.128 R124, [R101+0x1000] ;  /* 0x00100000657c7984 */ /* 0x000e680000000c00 */
[----:B------:R-:W1:Y:S04]  /*3240*/  LDS.128 R112, [R98+0x2000] ;  /* 0x0020000062707984 */ /* 0x000e680000000c00 */
[----:B------:R-:W1:Y:S04]  /*3250*/  LDS.128 R108, [R96+0x3000] ;  /* 0x00300000606c7984 */ /* 0x000e680000000c00 */
        /* <DEDUP_REMOVED lines=13> */
[----:B------:R1:W-:Y:S04]  /*3330*/  STS.64 [R102+0x200], R72 ;  /* 0x0002004866007388 */ /* 0x0003e80000000a00 */
[----:B------:R-:W-:Y:S04]  /*3340*/  STS.64 [R193+0x2200], R74 ;  /* 0x0022004ac1007388 */ /* 0x000fe80000000a00 */
[----:B------:R-:W-:Y:S04]  /*3350*/  STS.64 [R102+0x280], R76 ;  /* 0x0002804c66007388 */ /* 0x000fe80000000a00 */
[----:B------:R-:W-:Y:S01]  /*3360*/  STS.64 [R193+0x2280], R78 ;  /* 0x0022804ec1007388 */ /* 0x000fe20000000a00 */
[----:B-1----:R-:W-:-:S03]  /*3370*/  IADD3 R73, R103, 0x12000, RZ ;  /* 0x0001200067497810 */ /* 0x002fc60007ffe0ff */
        /* <DEDUP_REMOVED lines=14> */
[----:B------:R1:W-:Y:S04]  /*3460*/  STS.64 [R102], R4 ;  /* 0x0000000466007388 */ /* 0x0003e80000000a00 */
[----:B------:R2:W-:Y:S04]  /*3470*/  STS.64 [R192+0x2000], R6 ;  /* 0x00200006c0007388 */ /* 0x0005e80000000a00 */
[----:B------:R3:W-:Y:S04]  /*3480*/  STS.64 [R102+0x80], R8 ;  /* 0x0000800866007388 */ /* 0x0007e80000000a00 */
[----:B------:R4:W-:Y:S01]  /*3490*/  STS.64 [R192+0x2080], R10 ;  /* 0x0020800ac0007388 */ /* 0x0009e20000000a00 */
[----:B-1----:R-:W-:Y:S01]  /*34a0*/  IMAD.MOV.U32 R4, RZ, RZ, 0x4 ;  /* 0x00000004ff047424 */ /* 0x002fe200078e00ff */
[----:B------:R-:W-:-:S02]  /*34b0*/  LOP3.LUT R5, R0, 0x18, RZ, 0xfc, !PT ;  /* 0x0000001800057812 */ /* 0x000fc400078efcff */
[----:B------:R1:W-:Y:S01]  /*34c0*/  STS.64 [R102+0x100], R12 ;  /* 0x0001000c66007388 */ /* 0x0003e20000000a00 */
[----:B--2---:R-:W-:-:S03]  /*34d0*/  IMAD.WIDE R6, R103, R4, c[0x0][0x170] ;  /* 0x00005c0067067625 */ /* 0x004fc600078e0204 */
[----:B------:R2:W-:Y:S01]  /*34e0*/  STS.64 [R193+0x2100], R14 ;  /* 0x0021000ec1007388 */ /* 0x0005e20000000a00 */
[----:B---3--:R-:W-:-:S03]  /*34f0*/  IADD3 R9, R103, 0x3000, RZ ;  /* 0x0000300067097810 */ /* 0x008fc60007ffe0ff */
[----:B------:R-:W-:Y:S01]  /*3500*/  STS.64 [R102+0x180], R188 ;  /* 0x000180bc66007388 */ /* 0x000fe20000000a00 */
[----:B----4-:R-:W-:Y:S01]  /*3510*/  IADD3 R11, R103, 0x6000, RZ ;  /* 0x00006000670b7810 */ /* 0x010fe20007ffe0ff */
[-C--:B------:R-:W-:Y:S02]  /*3520*/  IMAD.WIDE R8, R9, R4.reuse, c[0x0][0x170] ;  /* 0x00005c0009087625 */ /* 0x080fe400078e0204 */
[----:B------:R-:W-:Y:S01]  /*3530*/  STS.64 [R193+0x2180], R190 ;  /* 0x002180bec1007388 */ /* 0x000fe20000000a00 */
[----:B-1----:R-:W-:Y:S01]  /*3540*/  IADD3 R13, R103, 0x9000, RZ ;  /* 0x00009000670d7810 */ /* 0x002fe20007ffe0ff */
[-C--:B------:R-:W-:Y:S02]  /*3550*/  IMAD.WIDE R10, R11, R4.reuse, c[0x0][0x170] ;  /* 0x00005c000b0a7625 */ /* 0x080fe400078e0204 */
[----:B------:R-:W-:Y:S01]  /*3560*/  STS.64 [R102+0x200], R184 ;  /* 0x000200b866007388 */ /* 0x000fe20000000a00 */
[----:B--2---:R-:W-:Y:S01]  /*3570*/  IADD3 R15, R103, 0xf000, RZ ;  /* 0x0000f000670f7810 */ /* 0x004fe20007ffe0ff */
[----:B------:R-:W-:Y:S01]  /*3580*/  IMAD.WIDE R12, R13, R4, c[0x0][0x170] ;  /* 0x00005c000d0c7625 */ /* 0x000fe200078e0204 */
[----:B------:R-:W-:Y:S01]  /*3590*/  LOP3.LUT R14, R0, 0x58, RZ, 0xfc, !PT ;  /* 0x00000058000e7812 */ /* 0x000fe200078efcff */
        /* <DEDUP_REMOVED lines=8> */
[----:B------:R1:W-:Y:S01]  /*3620*/  @P1 STG.E.128 [R6.64], R132 ;  /* 0x0000008406001986 */ /* 0x0003e2000c101d0c */
[----:B------:R-:W-:-:S02]  /*3630*/  ISETP.LT.AND P1, PT, R5, 0x200, !P0 ;  /* 0x000002000500780c */ /* 0x000fc40004721270 */
[C---:B------:R-:W-:Y:S01]  /*3640*/  LOP3.LUT R5, R0.reuse, 0x1c, RZ, 0xfc, !PT ;  /* 0x0000001c00057812 */ /* 0x040fe200078efcff */
[----:B------:R2:W-:Y:S03]  /*3650*/  @P6 STG.E.128 [R8.64], R92 ;  /* 0x0000005c08006986 */ /* 0x0005e6000c101d0c */
[----:B------:R-:W-:Y:S01]  /*3660*/  ISETP.LT.AND P6, PT, R5, 0x200, !P0 ;  /* 0x000002000500780c */ /* 0x000fe200047c1270 */
[----:B------:R3:W-:Y:S01]  /*3670*/  @P5 STG.E.128 [R10.64], R88 ;  /* 0x000000580a005986 */ /* 0x0007e2000c101d0c */
[----:B------:R-:W-:-:S03]  /*3680*/  LOP3.LUT R5, R0, 0x20, RZ, 0xfc, !PT ;  /* 0x0000002000057812 */ /* 0x000fc600078efcff */
[----:B------:R4:W-:Y:S01]  /*3690*/  @P4 STG.E.128 [R12.64], R32 ;  /* 0x000000200c004986 */ /* 0x0009e2000c101d0c */
[----:B------:R-:W-:Y:S02]  /*36a0*/  ISETP.LT.AND P5, PT, R5, 0x200, !P0 ;  /* 0x000002000500780c */ /* 0x000fe400047a1270 */
[C---:B------:R-:W-:Y:S01]  /*36b0*/  LOP3.LUT R5, R0.reuse, 0x24, RZ, 0xfc, !PT ;  /* 0x0000002400057812 */ /* 0x040fe200078efcff */
[----:B------:R-:W-:Y:S01]  /*36c0*/  LDS.128 R32, [R96+0x3000] ;  /* 0x0030000060207984 */ /* 0x000fe20000000c00 */
[----:B-1----:R-:W-:Y:S02]  /*36d0*/  IADD3 R7, R103, 0xc000, RZ ;  /* 0x0000c00067077810 */ /* 0x002fe40007ffe0ff */
[----:B------:R-:W-:Y:S02]  /*36e0*/  ISETP.LT.AND P4, PT, R5, 0x200, !P0 ;  /* 0x000002000500780c */ /* 0x000fe40004781270 */
[----:B------:R-:W-:Y:S01]  /*36f0*/  LOP3.LUT R5, R0, 0x28, RZ, 0xfc, !PT ;  /* 0x0000002800057812 */ /* 0x000fe200078efcff */
[----:B------:R-:W-:-:S04]  /*3700*/  IMAD.WIDE R6, R7, R4, c[0x0][0x170] ;  /* 0x00005c0007067625 */ /* 0x000fc800078e0204 */
[-C--:B--2---:R-:W-:Y:S01]  /*3710*/  IMAD.WIDE R8, R15, R4.reuse, c[0x0][0x170] ;  /* 0x00005c000f087625 */ /* 0x084fe200078e0204 */
[----:B------:R1:W-:Y:S01]  /*3720*/  @P3 STG.E.128 [R6.64], R28 ;  /* 0x0000001c06003986 */ /* 0x0003e2000c101d0c */
[----:B------:R-:W-:Y:S02]  /*3730*/  ISETP.LT.AND P3, PT, R5, 0x200, !P0 ;  /* 0x000002000500780c */ /* 0x000fe40004761270 */
[C---:B------:R-:W-:Y:S01]  /*3740*/  LOP3.LUT R5, R0.reuse, 0x2c, RZ, 0xfc, !PT ;  /* 0x0000002c00057812 */ /* 0x040fe200078efcff */
[-C--:B---3--:R-:W-:Y:S01]  /*3750*/  IMAD.WIDE R10, R73, R4.reuse, c[0x0][0x170] ;  /* 0x00005c00490a7625 */ /* 0x088fe200078e0204 */
[----:B------:R2:W-:Y:S01]  /*3760*/  @P2 STG.E.128 [R8.64], R24 ;  /* 0x0000001808002986 */ /* 0x0005e2000c101d0c */
[----:B----4-:R-:W-:Y:S02]  /*3770*/  IADD3 R13, R103, 0x15000, RZ ;  /* 0x00015000670d7810 */ /* 0x010fe40007ffe0ff */
[----:B------:R-:W-:Y:S01]  /*3780*/  ISETP.LT.AND P2, PT, R5, 0x200, !P0 ;  /* 0x000002000500780c */ /* 0x000fe20004741270 */
[----:B------:R3:W-:Y:S01]  /*3790*/  @P1 STG.E.128 [R10.64], R20 ;  /* 0x000000140a001986 */ /* 0x0007e2000c101d0c */
[----:B------:R-:W-:Y:S01]  /*37a0*/  LOP3.LUT R5, R0, 0x30, RZ, 0xfc, !PT ;  /* 0x0000003000057812 */ /* 0x000fe200078efcff */
[----:B------:R-:W-:Y:S01]  /*37b0*/  IMAD.WIDE R12, R13, R4, c[0x0][0x170] ;  /* 0x00005c000d0c7625 */ /* 0x000fe200078e0204 */
[----:B------:R-:W-:Y:S01]  /*37c0*/  IADD3 R15, R103, 0x18000, RZ ;  /* 0x00018000670f7810 */ /* 0x000fe20007ffe0ff */
[----:B------:R-:W4:Y:S01]  /*37d0*/  LDS.128 R20, [R100] ;  /* 0x0000000064147984 */ /* 0x000f220000000c00 */
[----:B------:R-:W-:-:S02]  /*37e0*/  ISETP.LT.AND P1, PT, R5, 0x200, !P0 ;  /* 0x000002000500780c */ /* 0x000fc40004721270 */
[C---:B------:R-:W-:Y:S01]  /*37f0*/  LOP3.LUT R5, R0.reuse, 0x34, RZ, 0xfc, !PT ;  /* 0x0000003400057812 */ /* 0x040fe200078efcff */
[----:B------:R3:W-:Y:S01]  /*3800*/  @P6 STG.E.128 [R12.64], R16 ;  /* 0x000000100c006986 */ /* 0x0007e2000c101d0c */
[----:B-1----:R-:W-:Y:S01]  /*3810*/  IADD3 R29, R103, 0x1b000, RZ ;  /* 0x0001b000671d7810 */ /* 0x002fe20007ffe0ff */
[-C--:B------:R-:W-:Y:S01]  /*3820*/  IMAD.WIDE R6, R15, R4.reuse, c[0x0][0x170] ;  /* 0x00005c000f067625 */ /* 0x080fe200078e0204 */
[----:B------:R-:W-:Y:S01]  /*3830*/  ISETP.LT.AND P6, PT, R5, 0x200, !P0 ;  /* 0x000002000500780c */ /* 0x000fe200047c1270 */
[----:B------:R-:W1:Y:S01]  /*3840*/  LDS.128 R24, [R101+0x1000] ;  /* 0x0010000065187984 */ /* 0x000e620000000c00 */
[----:B------:R-:W-:Y:S01]  /*3850*/  LOP3.LUT R5, R0, 0x38, RZ, 0xfc, !PT ;  /* 0x0000003800057812 */ /* 0x000fe200078efcff */
[----:B--2---:R-:W-:Y:S01]  /*3860*/  IMAD.WIDE R8, R29, R4, c[0x0][0x170] ;  /* 0x00005c001d087625 */ /* 0x004fe200078e0204 */
[----:B------:R-:W-:Y:S01]  /*3870*/  IADD3 R15, R103, 0x21000, RZ ;  /* 0x00021000670f7810 */ /* 0x000fe20007ffe0ff */
[----:B------:R2:W-:Y:S01]  /*3880*/  @P5 STG.E.128 [R6.64], R128 ;  /* 0x0000008006005986 */ /* 0x0005e2000c101d0c */
[----:B------:R-:W-:-:S02]  /*3890*/  ISETP.LT.AND P5, PT, R5, 0x200, !P0 ;  /* 0x000002000500780c */ /* 0x000fc400047a1270 */
[----:B---3--:R-:W-:Y:S01]  /*38a0*/  IADD3 R11, R103, 0x1e000, RZ ;  /* 0x0001e000670b7810 */ /* 0x008fe20007ffe0ff */
[----:B------:R3:W-:Y:S01]  /*38b0*/  @P4 STG.E.128 [R8.64], R124 ;  /* 0x0000007c08004986 */ /* 0x0007e2000c101d0c */
[----:B------:R-:W-:-:S03]  /*38c0*/  LOP3.LUT R5, R0, 0x3c, RZ, 0xfc, !PT ;  /* 0x0000003c00057812 */ /* 0x000fc600078efcff */
[-C--:B------:R-:W-:Y:S01]  /*38d0*/  IMAD.WIDE R10, R11, R4.reuse, c[0x0][0x170] ;  /* 0x00005c000b0a7625 */ /* 0x080fe200078e0204 */
[----:B------:R-:W-:Y:S01]  /*38e0*/  ISETP.LT.AND P4, PT, R5, 0x200, !P0 ;  /* 0x000002000500780c */ /* 0x000fe20004781270 */
[----:B------:R-:W1:Y:S01]  /*38f0*/  LDS.128 R28, [R98+0x2000] ;  /* 0x00200000621c7984 */ /* 0x000e620000000c00 */
[C---:B------:R-:W-:Y:S01]  /*3900*/  LOP3.LUT R5, R0.reuse, 0x40, RZ, 0xfc, !PT ;  /* 0x0000004000057812 */ /* 0x040fe200078efcff */
[-C--:B------:R-:W-:Y:S01]  /*3910*/  IMAD.WIDE R12, R15, R4.reuse, c[0x0][0x170] ;  /* 0x00005c000f0c7625 */ /* 0x080fe200078e0204 */
[----:B------:R-:W-:Y:S01]  /*3920*/  IADD3 R17, R103, 0x24000, RZ ;  /* 0x0002400067117810 */ /* 0x000fe20007ffe0ff */
[----:B------:R4:W-:Y:S01]  /*3930*/  @P3 STG.E.128 [R10.64], R112 ;  /* 0x000000700a003986 */ /* 0x0009e2000c101d0c */
[----:B------:R-:W-:Y:S02]  /*3940*/  ISETP.LT.AND P3, PT, R5, 0x200, !P0 ;  /* 0x000002000500780c */ /* 0x000fe40004761270 */
[----:B------:R-:W-:Y:S01]  /*3950*/  LOP3.LUT R5, R0, 0x44, RZ, 0xfc, !PT ;  /* 0x0000004400057812 */ /* 0x000fe200078efcff */
[----:B--2---:R-:W-:Y:S01]  /*3960*/  IMAD.WIDE R6, R17, R4, c[0x0][0x170] ;  /* 0x00005c0011067625 */ /* 0x004fe200078e0204 */
[----:B------:R2:W-:Y:S01]  /*3970*/  @P2 STG.E.128 [R12.64], R108 ;  /* 0x0000006c0c002986 */ /* 0x0005e2000c101d0c */
[----:B------:R-:W-:-:S02]  /*3980*/  IADD3 R15, R103, 0x2a000, RZ ;  /* 0x0002a000670f7810 */ /* 0x000fc40007ffe0ff */
[----:B---3--:R-:W-:Y:S01]  /*3990*/  IADD3 R9, R103, 0x27000, RZ ;  /* 0x0002700067097810 */ /* 0x008fe20007ffe0ff */
[----:B------:R3:W-:Y:S01]  /*39a0*/  @P1 STG.E.128 [R6.64], R104 ;  /* 0x0000006806001986 */ /* 0x0007e2000c101d0c */
[----:B------:R-:W-:Y:S02]  /*39b0*/  ISETP.LT.AND P2, PT, R5, 0x200, !P0 ;  /* 0x000002000500780c */ /* 0x000fe40004741270 */
[C---:B------:R-:W-:Y:S01]  /*39c0*/  LOP3.LUT R5, R0.reuse, 0x48, RZ, 0xfc, !PT ;  /* 0x0000004800057812 */ /* 0x040fe200078efcff */
[-C--:B------:R-:W-:Y:S01]  /*39d0*/  IMAD.WIDE R8, R9, R4.reuse, c[0x0][0x170] ;  /* 0x00005c0009087625 */ /* 0x080fe200078e0204 */
[----:B------:R-:W-:Y:S02]  /*39e0*/  IADD3 R17, R103, 0x2d000, RZ ;  /* 0x0002d00067117810 */ /* 0x000fe40007ffe0ff */
[----:B------:R-:W-:Y:S02]  /*39f0*/  ISETP.LT.AND P1, PT, R5, 0x200, !P0 ;  /* 0x000002000500780c */ /* 0x000fe40004721270 */
[----:B------:R-:W-:Y:S01]  /*3a00*/  LOP3.LUT R5, R0, 0x4c, RZ, 0xfc, !PT ;  /* 0x0000004c00057812 */ /* 0x000fe200078efcff */
[----:B----4-:R-:W-:Y:S01]  /*3a10*/  IMAD.WIDE R10, R15, R4, c[0x0][0x170] ;  /* 0x00005c000f0a7625 */ /* 0x010fe200078e0204 */
[----:B------:R4:W-:Y:S01]  /*3a20*/  @P6 STG.E.128 [R8.64], R44 ;  /* 0x0000002c08006986 */ /* 0x0009e2000c101d0c */
[----:B------:R-:W-:-:S02]  /*3a30*/  IADD3 R15, R103, 0x33000, RZ ;  /* 0x00033000670f7810 */ /* 0x000fc40007ffe0ff */
[----:B------:R-:W-:Y:S01]  /*3a40*/  ISETP.LT.AND P6, PT, R5, 0x200, !P0 ;  /* 0x000002000500780c */ /* 0x000fe200047c1270 */
[-C--:B--2---:R-:W-:Y:S01]  /*3a50*/  IMAD.WIDE R12, R17, R4.reuse, c[0x0][0x170] ;  /* 0x00005c00110c7625 */ /* 0x084fe200078e0204 */
[C---:B------:R-:W-:Y:S01]  /*3a60*/  LOP3.LUT R5, R0.reuse, 0x50, RZ, 0xfc, !PT ;  /* 0x0000005000057812 */ /* 0x040fe200078efcff */
[----:B------:R2:W-:Y:S01]  /*3a70*/  @P5 STG.E.128 [R10.64], R40 ;  /* 0x000000280a005986 */ /* 0x0005e2000c101d0c */
[----:B---3--:R-:W-:Y:S02]  /*3a80*/  IADD3 R7, R103, 0x30000, RZ ;  /* 0x0003000067077810 */ /* 0x008fe40007ffe0ff */
[----:B------:R-:W-:Y:S01]  /*3a90*/  ISETP.LT.AND P5, PT, R5, 0x200, !P0 ;  /* 0x000002000500780c */ /* 0x000fe200047a1270 */
[----:B------:R3:W-:Y:S01]  /*3aa0*/  @P4 STG.E.128 [R12.64], R36 ;  /* 0x000000240c004986 */ /* 0x0007e2000c101d0c */
[----:B------:R-:W-:Y:S01]  /*3ab0*/  LOP3.LUT R5, R0, 0x54, RZ, 0xfc, !PT ;  /* 0x0000005400057812 */ /* 0x000fe200078efcff */
[----:B------:R-:W-:Y:S01]  /*3ac0*/  IMAD.WIDE R6, R7, R4, c[0x0][0x170] ;  /* 0x00005c0007067625 */ /* 0x000fe200078e0204 */
[----:B------:R-:W-:Y:S01]  /*3ad0*/  IADD3 R17, R103, 0x5a000, RZ ;  /* 0x0005a00067117810 */ /* 0x000fe20007ffe0ff */
[----:B------:R-:W1:Y:S01]  /*3ae0*/  LDS.128 R36, [R99+0x4000] ;  /* 0x0040000063247984 */ /* 0x000e620000000c00 */
[----:B------:R-:W-:-:S02]  /*3af0*/  ISETP.LT.AND P4, PT, R5, 0x200, !P0 ;  /* 0x000002000500780c */ /* 0x000fc40004781270 */
[----:B------:R-:W-:Y:S01]  /*3b00*/  LOP3.LUT R5, R0, 0x5c, RZ, 0xfc, !PT ;  /* 0x0000005c00057812 */ /* 0x000fe200078efcff */
[-C--:B----4-:R-:W-:Y:S01]  /*3b10*/  IMAD.WIDE R8, R15, R4.reuse, c[0x0][0x170] ;  /* 0x00005c000f087625 */ /* 0x090fe200078e0204 */
[----:B------:R4:W-:Y:S01]  /*3b20*/  @P3 STG.E.128 [R6.64], R120 ;  /* 0x0000007806003986 */ /* 0x0009e2000c101d0c */
[----:B------:R-:W-:Y:S02]  /*3b30*/  ISETP.LT.AND P3, PT, R14, 0x200, !P0 ;  /* 0x000002000e00780c */ /* 0x000fe40004761270 */
[----:B------:R-:W-:Y:S01]  /*3b40*/  IADD3 R15, R103, 0x4b000, RZ ;  /* 0x0004b000670f7810 */ /* 0x000fe20007ffe0ff */
[----:B------:R4:W-:Y:S01]  /*3b50*/  @P2 STG.E.128 [R8.64], R116 ;  /* 0x0000007408002986 */ /* 0x0009e2000c101d0c */
[----:B------:R-:W-:Y:S01]  /*3b60*/  ISETP.LT.AND P2, PT, R5, 0x200, !P0 ;  /* 0x000002000500780c */ /* 0x000fe20004741270 */
[----:B------:R-:W-:Y:S01]  /*3b70*/  IMAD.WIDE R16, R17, R4, c[0x0][0x170] ;  /* 0x00005c0011107625 */ /* 0x000fe200078e0204 */
[C---:B--2---:R-:W-:Y:S01]  /*3b80*/  IADD3 R11, R103.reuse, 0x36000, RZ ;  /* 0x00036000670b7810 */ /* 0x044fe20007ffe0ff */
[----:B------:R-:W2:Y:S01]  /*3b90*/  LDS.128 R40, [R97+0x5000] ;  /* 0x0050000061287984 */ /* 0x000ea20000000c00 */
[----:B------:R-:W-:-:S02]  /*3ba0*/  IADD3 R5, R103, 0x39000, RZ ;  /* 0x0003900067057810 */ /* 0x000fc40007ffe0ff */
[----:B---3--:R-:W-:Y:S01]  /*3bb0*/  IADD3 R13, R103, 0x3c000, RZ ;  /* 0x0003c000670d7810 */ /* 0x008fe20007ffe0ff */
[----:B------:R3:W1:Y:S01]  /*3bc0*/  LDS.128 R44, [R3+0x6000] ;  /* 0x00600000032c7984 */ /* 0x0006620000000c00 */
[----:B------:R-:W-:Y:S01]  /*3bd0*/  IMAD.WIDE R10, R11, R4, c[0x0][0x170] ;  /* 0x00005c000b0a7625 */ /* 0x000fe200078e0204 */
[----:B------:R-:W-:-:S03]  /*3be0*/  LOP3.LUT R12, R0, 0x60, RZ, 0xfc, !PT ;  /* 0x00000060000c7812 */ /* 0x000fc600078efcff */
[-C--:B----4-:R-:W-:Y:S01]  /*3bf0*/  IMAD.WIDE R6, R5, R4.reuse, c[0x0][0x170] ;  /* 0x00005c0005067625 */ /* 0x090fe200078e0204 */
[----:B------:R-:W-:Y:S01]  /*3c00*/  LOP3.LUT R5, R0, 0x64, RZ, 0xfc, !PT ;  /* 0x0000006400057812 */ /* 0x000fe200078efcff */
[----:B------:R4:W-:Y:S01]  /*3c10*/  @P1 STG.E.128 [R10.64], R68 ;  /* 0x000000440a001986 */ /* 0x0009e2000c101d0c */
[----:B------:R-:W-:Y:S01]  /*3c20*/  ISETP.LT.AND P1, PT, R12, 0x200, !P0 ;  /* 0x000002000c00780c */ /* 0x000fe20004721270 */
[----:B------:R-:W-:Y:S01]  /*3c30*/  IMAD.WIDE R8, R13, R4, c[0x0][0x170] ;  /* 0x00005c000d087625 */ /* 0x000fe200078e0204 */
[----:B------:R-:W-:Y:S01]  /*3c40*/  IADD3 R13, R103, 0x3f000, RZ ;  /* 0x0003f000670d7810 */ /* 0x000fe20007ffe0ff */
[----:B------:R4:W-:Y:S01]  /*3c50*/  @P6 STG.E.128 [R6.64], R64 ;  /* 0x0000004006006986 */ /* 0x0009e2000c101d0c */
[----:B------:R-:W-:Y:S02]  /*3c60*/  ISETP.LT.AND P6, PT, R5, 0x200, !P0 ;  /* 0x000002000500780c */ /* 0x000fe400047c1270 */
[C---:B------:R-:W-:Y:S01]  /*3c70*/  LOP3.LUT R5, R0.reuse, 0x68, RZ, 0xfc, !PT ;  /* 0x0000006800057812 */ /* 0x040fe200078efcff */
[----:B------:R2:W-:Y:S01]  /*3c80*/  @P5 STG.E.128 [R8.64], R60 ;  /* 0x0000003c08005986 */ /* 0x0005e2000c101d0c */
[----:B------:R-:W-:-:S02]  /*3c90*/  LOP3.LUT R12, R0, 0x6c, RZ, 0xfc, !PT ;  /* 0x0000006c000c7812 */ /* 0x000fc400078efcff */
[----:B------:R-:W-:Y:S02]  /*3ca0*/  ISETP.LT.AND P5, PT, R5, 0x200, !P0 ;  /* 0x000002000500780c */ /* 0x000fe400047a1270 */
[C---:B------:R-:W-:Y:S02]  /*3cb0*/  LOP3.LUT R5, R0.reuse, 0x70, RZ, 0xfc, !PT ;  /* 0x0000007000057812 */ /* 0x040fe400078efcff */
[----:B---3--:R-:W-:Y:S02]  /*3cc0*/  LOP3.LUT R3, R0, 0x78, RZ, 0xfc, !PT ;  /* 0x0000007800037812 */ /* 0x008fe400078efcff */
[----:B----4-:R-:W-:Y:S01]  /*3cd0*/  IADD3 R11, R103, 0x42000, RZ ;  /* 0x00042000670b7810 */ /* 0x010fe20007ffe0ff */
[----:B------:R-:W-:Y:S01]  /*3ce0*/  IMAD.WIDE R6, R13, R4, c[0x0][0x170] ;  /* 0x00005c000d067625 */ /* 0x000fe200078e0204 */
[----:B------:R-:W-:-:S03]  /*3cf0*/  IADD3 R13, R103, 0x45000, RZ ;  /* 0x00045000670d7810 */ /* 0x000fc60007ffe0ff */
[-C--:B--2---:R-:W-:Y:S01]  /*3d00*/  IMAD.WIDE R8, R11, R4.reuse, c[0x0][0x170] ;  /* 0x00005c000b087625 */ /* 0x084fe200078e0204 */
[----:B------:R2:W-:Y:S01]  /*3d10*/  @P4 STG.E.128 [R6.64], R56 ;  /* 0x0000003806004986 */ /* 0x0005e2000c101d0c */
[----:B------:R-:W-:Y:S02]  /*3d20*/  ISETP.LT.AND P4, PT, R12, 0x200, !P0 ;  /* 0x000002000c00780c */ /* 0x000fe40004781270 */
[-C--:B------:R-:W-:Y:S01]  /*3d30*/  IMAD.WIDE R10, R13, R4.reuse, c[0x0][0x170] ;  /* 0x00005c000d0a7625 */ /* 0x080fe200078e0204 */
[----:B------:R-:W-:Y:S01]  /*3d40*/  IADD3 R13, R103, 0x48000, RZ ;  /* 0x00048000670d7810 */ /* 0x000fe20007ffe0ff */
[----:B------:R3:W-:Y:S01]  /*3d50*/  @P3 STG.E.128 [R8.64], R48 ;  /* 0x0000003008003986 */ /* 0x0007e2000c101d0c */
[----:B------:R-:W-:Y:S02]  /*3d60*/  ISETP.LT.AND P3, PT, R5, 0x200, !P0 ;  /* 0x000002000500780c */ /* 0x000fe40004761270 */
[C---:B------:R-:W-:Y:S01]  /*3d70*/  LOP3.LUT R5, R0.reuse, 0x74, RZ, 0xfc, !PT ;  /* 0x0000007400057812 */ /* 0x040fe200078efcff */
[----:B------:R-:W-:Y:S01]  /*3d80*/  IMAD.WIDE R12, R13, R4, c[0x0][0x170] ;  /* 0x00005c000d0c7625 */ /* 0x000fe200078e0204 */
[----:B------:R-:W-:Y:S01]  /*3d90*/  LOP3.LUT R0, R0, 0x7c, RZ, 0xfc, !PT ;  /* 0x0000007c00007812 */ /* 0x000fe200078efcff */
[----:B------:R4:W-:Y:S01]  /*3da0*/  @P2 STG.E.128 [R10.64], R52 ;  /* 0x000000340a002986 */ /* 0x0009e2000c101d0c */
[----:B------:R-:W-:-:S03]  /*3db0*/  ISETP.LT.AND P2, PT, R5, 0x200, !P0 ;  /* 0x000002000500780c */ /* 0x000fc60004741270 */
[----:B------:R4:W-:Y:S01]  /*3dc0*/  @P1 STG.E.128 [R12.64], R20 ;  /* 0x000000140c001986 */ /* 0x0009e2000c101d0c */
[----:B------:R-:W-:Y:S01]  /*3dd0*/  ISETP.LT.AND P1, PT, R3, 0x200, !P0 ;  /* 0x000002000300780c */ /* 0x000fe20004721270 */
[----:B--2---:R-:W-:Y:S01]  /*3de0*/  IMAD.WIDE R6, R15, R4, c[0x0][0x170] ;  /* 0x00005c000f067625 */ /* 0x004fe200078e0204 */
[----:B------:R-:W-:Y:S02]  /*3df0*/  ISETP.LT.AND P0, PT, R0, 0x200, !P0 ;  /* 0x000002000000780c */ /* 0x000fe40004701270 */
[C---:B------:R-:W-:Y:S02]  /*3e00*/  IADD3 R3, R103.reuse, 0x54000, RZ ;  /* 0x0005400067037810 */ /* 0x040fe40007ffe0ff */
[C---:B---3--:R-:W-:Y:S01]  /*3e10*/  IADD3 R9, R103.reuse, 0x4e000, RZ ;  /* 0x0004e00067097810 */ /* 0x048fe20007ffe0ff */
[----:B-1----:R1:W-:Y:S01]  /*3e20*/  @P6 STG.E.128 [R6.64], R24 ;  /* 0x0000001806006986 */ /* 0x0023e2000c101d0c */
[----:B------:R-:W-:-:S03]  /*3e30*/  IADD3 R15, R103, 0x57000, RZ ;  /* 0x00057000670f7810 */ /* 0x000fc60007ffe0ff */
[----:B------:R-:W-:Y:S01]  /*3e40*/  IMAD.WIDE R8, R9, R4, c[0x0][0x170] ;  /* 0x00005c0009087625 */ /* 0x000fe200078e0204 */
[----:B----4-:R-:W-:-:S03]  /*3e50*/  IADD3 R11, R103, 0x51000, RZ ;  /* 0x00051000670b7810 */ /* 0x010fc60007ffe0ff */
[-C--:B------:R-:W-:Y:S01]  /*3e60*/  IMAD.WIDE R14, R15, R4.reuse, c[0x0][0x170] ;  /* 0x00005c000f0e7625 */ /* 0x080fe200078e0204 */
[----:B------:R1:W-:Y:S03]  /*3e70*/  @P5 STG.E.128 [R8.64], R28 ;  /* 0x0000001c08005986 */ /* 0x0003e6000c101d0c */
[----:B------:R-:W-:-:S04]  /*3e80*/  IMAD.WIDE R10, R11, R4, c[0x0][0x170] ;  /* 0x00005c000b0a7625 */ /* 0x000fc800078e0204 */
[----:B------:R-:W-:Y:S01]  /*3e90*/  IMAD.WIDE R12, R3, R4, c[0x0][0x170] ;  /* 0x00005c00030c7625 */ /* 0x000fe200078e0204 */
[----:B------:R1:W-:Y:S04]  /*3ea0*/  @P4 STG.E.128 [R10.64], R32 ;  /* 0x000000200a004986 */ /* 0x0003e8000c101d0c */
[----:B------:R1:W-:Y:S04]  /*3eb0*/  @P3 STG.E.128 [R12.64], R36 ;  /* 0x000000240c003986 */ /* 0x0003e8000c101d0c */
[----:B------:R1:W-:Y:S04]  /*3ec0*/  @P2 STG.E.128 [R14.64], R40 ;  /* 0x000000280e002986 */ /* 0x0003e8000c101d0c */
[----:B------:R1:W-:Y:S01]  /*3ed0*/  @P1 STG.E.128 [R16.64], R44 ;  /* 0x0000002c10001986 */ /* 0x0003e2000c101d0c */
[----:B------:R-:W-:Y:S05]  /*3ee0*/  @!P0 EXIT ;  /* 0x000000000000894d */ /* 0x000fea0003800000 */
[----:B-1----:R-:W1:Y:S01]  /*3ef0*/  LDS.128 R8, [R2+0x7000] ;  /* 0x0070000002087984 */ /* 0x002e620000000c00 */
[----:B------:R-:W-:-:S05]  /*3f00*/  IADD3 R5, R103, 0x5d000, RZ ;  /* 0x0005d00067057810 */ /* 0x000fca0007ffe0ff */
[----:B------:R-:W-:-:S05]  /*3f10*/  IMAD.WIDE R4, R5, R4, c[0x0][0x170] ;  /* 0x00005c0005047625 */ /* 0x000fca00078e0204 */
[----:B-1----:R-:W-:Y:S01]  /*3f20*/  STG.E.128 [R4.64], R8 ;  /* 0x0000000804007986 */ /* 0x002fe2000c101d0c */
[----:B------:R-:W-:Y:S05]  /*3f30*/  EXIT ;  /* 0x000000000000794d */ /* 0x000fea0003800000 */
.L_x_1:
[----:B------:R-:W-:-:S00]  /*3f40*/  BRA `(.L_x_1) ;  /* 0xfffffff000007947 */ /* 0x000fc0000383ffff */
[----:B------:R-:W-:-:S00]  /*3f50*/  NOP ;  /* 0x0000000000007918 */ /* 0x000fc00000000000 */
        /* <DEDUP_REMOVED lines=10> */
.L_x_2:


//--------------------- .nv.shared.triton_mm      --------------------------
	.section	.nv.shared.triton_mm,"aw",@nobits
	.sectionflags	@""
	.align	16
